//
// Generated by NVIDIA NVVM Compiler
//
// Compiler Build ID: CL-36424714
// Cuda compilation tools, release 13.0, V13.0.88
// Based on NVVM 20.0.0
//

.version 9.0
.target sm_100
.address_size 64

	// .globl	_Z6workerP14ClassedPoint_sP7Point_sS2_Piiiii
.extern .func  (.param .b64 func_retval0) malloc
(
	.param .b64 malloc_param_0
)
;
.extern .func free
(
	.param .b64 free_param_0
)
;

.visible .entry _Z6workerP14ClassedPoint_sP7Point_sS2_Piiiii(
	.param .u64 .ptr .align 1 _Z6workerP14ClassedPoint_sP7Point_sS2_Piiiii_param_0,
	.param .u64 .ptr .align 1 _Z6workerP14ClassedPoint_sP7Point_sS2_Piiiii_param_1,
	.param .u64 .ptr .align 1 _Z6workerP14ClassedPoint_sP7Point_sS2_Piiiii_param_2,
	.param .u64 .ptr .align 1 _Z6workerP14ClassedPoint_sP7Point_sS2_Piiiii_param_3,
	.param .u32 _Z6workerP14ClassedPoint_sP7Point_sS2_Piiiii_param_4,
	.param .u32 _Z6workerP14ClassedPoint_sP7Point_sS2_Piiiii_param_5,
	.param .u32 _Z6workerP14ClassedPoint_sP7Point_sS2_Piiiii_param_6,
	.param .u32 _Z6workerP14ClassedPoint_sP7Point_sS2_Piiiii_param_7
)
{
	.reg .pred 	%p<55>;
	.reg .b32 	%r<178>;
	.reg .b64 	%rd<125>;
	.reg .b64 	%fd<189>;

	ld.param.u64 	%rd17, [_Z6workerP14ClassedPoint_sP7Point_sS2_Piiiii_param_0];
	ld.param.u64 	%rd18, [_Z6workerP14ClassedPoint_sP7Point_sS2_Piiiii_param_1];
	ld.param.u64 	%rd19, [_Z6workerP14ClassedPoint_sP7Point_sS2_Piiiii_param_2];
	ld.param.u64 	%rd20, [_Z6workerP14ClassedPoint_sP7Point_sS2_Piiiii_param_3];
	ld.param.u32 	%r68, [_Z6workerP14ClassedPoint_sP7Point_sS2_Piiiii_param_4];
	ld.param.u32 	%r69, [_Z6workerP14ClassedPoint_sP7Point_sS2_Piiiii_param_5];
	ld.param.u32 	%r70, [_Z6workerP14ClassedPoint_sP7Point_sS2_Piiiii_param_6];
	ld.param.u32 	%r71, [_Z6workerP14ClassedPoint_sP7Point_sS2_Piiiii_param_7];
	cvta.to.global.u64 	%rd1, %rd18;
	cvta.to.global.u64 	%rd2, %rd17;
	cvta.to.global.u64 	%rd3, %rd19;
	cvta.to.global.u64 	%rd4, %rd20;
	mov.u32 	%r72, %tid.x;
	mov.u32 	%r73, %ctaid.x;
	mov.u32 	%r74, %ntid.x;
	mad.lo.s32 	%r1, %r73, %r74, %r72;
	setp.ge.s32 	%p1, %r1, %r71;
	@%p1 bra 	$L__BB0_59;
	mul.wide.s32 	%rd21, %r69, 16;
	{ // callseq 0, 0
	.param .b64 param0;
	st.param.b64 	[param0], %rd21;
	.param .b64 retval0;
	call.uni (retval0), 
	malloc, 
	(
	param0
	);
	ld.param.b64 	%rd22, [retval0];
	} // callseq 0
	mul.wide.s32 	%rd23, %r69, 4;
	{ // callseq 1, 0
	.param .b64 param0;
	st.param.b64 	[param0], %rd23;
	.param .b64 retval0;
	call.uni (retval0), 
	malloc, 
	(
	param0
	);
	ld.param.b64 	%rd24, [retval0];
	} // callseq 1
	setp.lt.s32 	%p2, %r69, 1;
	@%p2 bra 	$L__BB0_13;
	and.b32  	%r2, %r69, 7;
	setp.lt.u32 	%p3, %r69, 8;
	mov.b32 	%r154, 0;
	@%p3 bra 	$L__BB0_5;
	and.b32  	%r154, %r69, 2147483640;
	mov.b32 	%r152, 0;
$L__BB0_4:
	.pragma "nounroll";
	mul.wide.u32 	%rd25, %r152, 16;
	add.s64 	%rd26, %rd22, %rd25;
	mov.b64 	%rd27, 0;
	st.u64 	[%rd26], %rd27;
	st.u64 	[%rd26+8], %rd27;
	mul.wide.u32 	%rd28, %r152, 4;
	add.s64 	%rd29, %rd24, %rd28;
	mov.b32 	%r77, 0;
	st.u32 	[%rd29], %r77;
	st.u64 	[%rd26+16], %rd27;
	st.u64 	[%rd26+24], %rd27;
	st.u32 	[%rd29+4], %r77;
	st.u64 	[%rd26+32], %rd27;
	st.u64 	[%rd26+40], %rd27;
	st.u32 	[%rd29+8], %r77;
	st.u64 	[%rd26+48], %rd27;
	st.u64 	[%rd26+56], %rd27;
	st.u32 	[%rd29+12], %r77;
	st.u64 	[%rd26+64], %rd27;
	st.u64 	[%rd26+72], %rd27;
	st.u32 	[%rd29+16], %r77;
	st.u64 	[%rd26+80], %rd27;
	st.u64 	[%rd26+88], %rd27;
	st.u32 	[%rd29+20], %r77;
	st.u64 	[%rd26+96], %rd27;
	st.u64 	[%rd26+104], %rd27;
	st.u32 	[%rd29+24], %r77;
	st.u64 	[%rd26+112], %rd27;
	st.u64 	[%rd26+120], %rd27;
	st.u32 	[%rd29+28], %r77;
	add.s32 	%r152, %r152, 8;
	setp.ne.s32 	%p4, %r152, %r154;
	@%p4 bra 	$L__BB0_4;
$L__BB0_5:
	setp.eq.s32 	%p5, %r2, 0;
	@%p5 bra 	$L__BB0_13;
	and.b32  	%r7, %r69, 3;
	setp.lt.u32 	%p6, %r2, 4;
	@%p6 bra 	$L__BB0_8;
	mul.wide.u32 	%rd30, %r154, 16;
	add.s64 	%rd31, %rd22, %rd30;
	mov.b64 	%rd32, 0;
	st.u64 	[%rd31], %rd32;
	st.u64 	[%rd31+8], %rd32;
	mul.wide.u32 	%rd33, %r154, 4;
	add.s64 	%rd34, %rd24, %rd33;
	mov.b32 	%r78, 0;
	st.u32 	[%rd34], %r78;
	st.u64 	[%rd31+16], %rd32;
	st.u64 	[%rd31+24], %rd32;
	st.u32 	[%rd34+4], %r78;
	st.u64 	[%rd31+32], %rd32;
	st.u64 	[%rd31+40], %rd32;
	st.u32 	[%rd34+8], %r78;
	st.u64 	[%rd31+48], %rd32;
	st.u64 	[%rd31+56], %rd32;
	st.u32 	[%rd34+12], %r78;
	add.s32 	%r154, %r154, 4;
$L__BB0_8:
	setp.eq.s32 	%p7, %r7, 0;
	@%p7 bra 	$L__BB0_13;
	setp.eq.s32 	%p8, %r7, 1;
	@%p8 bra 	$L__BB0_11;
	mul.wide.u32 	%rd35, %r154, 16;
	add.s64 	%rd36, %rd22, %rd35;
	mov.b64 	%rd37, 0;
	st.u64 	[%rd36], %rd37;
	st.u64 	[%rd36+8], %rd37;
	mul.wide.u32 	%rd38, %r154, 4;
	add.s64 	%rd39, %rd24, %rd38;
	mov.b32 	%r79, 0;
	st.u32 	[%rd39], %r79;
	st.u64 	[%rd36+16], %rd37;
	st.u64 	[%rd36+24], %rd37;
	st.u32 	[%rd39+4], %r79;
	add.s32 	%r154, %r154, 2;
$L__BB0_11:
	and.b32  	%r80, %r69, 1;
	setp.eq.b32 	%p9, %r80, 1;
	not.pred 	%p10, %p9;
	@%p10 bra 	$L__BB0_13;
	mul.wide.u32 	%rd40, %r154, 16;
	add.s64 	%rd41, %rd22, %rd40;
	mov.b64 	%rd42, 0;
	st.u64 	[%rd41], %rd42;
	st.u64 	[%rd41+8], %rd42;
	mul.wide.u32 	%rd43, %r154, 4;
	add.s64 	%rd44, %rd24, %rd43;
	mov.b32 	%r81, 0;
	st.u32 	[%rd44], %r81;
$L__BB0_13:
	setp.lt.s32 	%p11, %r70, 1;
	@%p11 bra 	$L__BB0_46;
	setp.lt.s32 	%p12, %r69, 1;
	mul.lo.s32 	%r12, %r70, %r1;
	@%p12 bra 	$L__BB0_30;
	and.b32  	%r13, %r69, 7;
	add.s32 	%r14, %r13, -1;
	and.b32  	%r15, %r69, 3;
	and.b32  	%r16, %r69, 2147483640;
	and.b32  	%r17, %r69, 1;
	mov.b32 	%r156, 0;
$L__BB0_16:
	add.s32 	%r19, %r156, %r12;
	setp.lt.s32 	%p22, %r19, %r68;
	@%p22 bra 	$L__BB0_18;
$L__BB0_17:
	add.s32 	%r156, %r156, 1;
	setp.eq.s32 	%p45, %r156, %r70;
	@%p45 bra 	$L__BB0_46;
	bra.uni 	$L__BB0_16;
$L__BB0_18:
	setp.lt.u32 	%p23, %r69, 8;
	mul.wide.s32 	%rd55, %r19, 24;
	add.s64 	%rd9, %rd2, %rd55;
	mov.b32 	%r168, -1;
	mov.f64 	%fd186, 0d7FEFFFFFFFFFFFFF;
	mov.b32 	%r163, 0;
	@%p23 bra 	$L__BB0_21;
	add.s64 	%rd122, %rd1, 64;
	ld.global.f64 	%fd3, [%rd9];
	ld.global.f64 	%fd4, [%rd9+8];
	mov.b32 	%r168, -1;
	mov.f64 	%fd186, 0d7FEFFFFFFFFFFFFF;
	mov.b32 	%r157, 0;
$L__BB0_20:
	.pragma "nounroll";
	ld.global.f64 	%fd42, [%rd122+-64];
	sub.f64 	%fd43, %fd3, %fd42;
	ld.global.f64 	%fd44, [%rd122+-56];
	sub.f64 	%fd45, %fd4, %fd44;
	mul.f64 	%fd46, %fd45, %fd45;
	fma.rn.f64 	%fd47, %fd43, %fd43, %fd46;
	setp.lt.f64 	%p24, %fd47, %fd186;
	selp.b32 	%r106, %r157, %r168, %p24;
	selp.f64 	%fd48, %fd47, %fd186, %p24;
	ld.global.f64 	%fd49, [%rd122+-48];
	sub.f64 	%fd50, %fd3, %fd49;
	ld.global.f64 	%fd51, [%rd122+-40];
	sub.f64 	%fd52, %fd4, %fd51;
	mul.f64 	%fd53, %fd52, %fd52;
	fma.rn.f64 	%fd54, %fd50, %fd50, %fd53;
	setp.lt.f64 	%p25, %fd54, %fd48;
	add.s32 	%r107, %r157, 1;
	selp.b32 	%r108, %r107, %r106, %p25;
	selp.f64 	%fd55, %fd54, %fd48, %p25;
	ld.global.f64 	%fd56, [%rd122+-32];
	sub.f64 	%fd57, %fd3, %fd56;
	ld.global.f64 	%fd58, [%rd122+-24];
	sub.f64 	%fd59, %fd4, %fd58;
	mul.f64 	%fd60, %fd59, %fd59;
	fma.rn.f64 	%fd61, %fd57, %fd57, %fd60;
	setp.lt.f64 	%p26, %fd61, %fd55;
	add.s32 	%r109, %r157, 2;
	selp.b32 	%r110, %r109, %r108, %p26;
	selp.f64 	%fd62, %fd61, %fd55, %p26;
	ld.global.f64 	%fd63, [%rd122+-16];
	sub.f64 	%fd64, %fd3, %fd63;
	ld.global.f64 	%fd65, [%rd122+-8];
	sub.f64 	%fd66, %fd4, %fd65;
	mul.f64 	%fd67, %fd66, %fd66;
	fma.rn.f64 	%fd68, %fd64, %fd64, %fd67;
	setp.lt.f64 	%p27, %fd68, %fd62;
	add.s32 	%r111, %r157, 3;
	selp.b32 	%r112, %r111, %r110, %p27;
	selp.f64 	%fd69, %fd68, %fd62, %p27;
	ld.global.f64 	%fd70, [%rd122];
	sub.f64 	%fd71, %fd3, %fd70;
	ld.global.f64 	%fd72, [%rd122+8];
	sub.f64 	%fd73, %fd4, %fd72;
	mul.f64 	%fd74, %fd73, %fd73;
	fma.rn.f64 	%fd75, %fd71, %fd71, %fd74;
	setp.lt.f64 	%p28, %fd75, %fd69;
	add.s32 	%r113, %r157, 4;
	selp.b32 	%r114, %r113, %r112, %p28;
	selp.f64 	%fd76, %fd75, %fd69, %p28;
	ld.global.f64 	%fd77, [%rd122+16];
	sub.f64 	%fd78, %fd3, %fd77;
	ld.global.f64 	%fd79, [%rd122+24];
	sub.f64 	%fd80, %fd4, %fd79;
	mul.f64 	%fd81, %fd80, %fd80;
	fma.rn.f64 	%fd82, %fd78, %fd78, %fd81;
	setp.lt.f64 	%p29, %fd82, %fd76;
	add.s32 	%r115, %r157, 5;
	selp.b32 	%r116, %r115, %r114, %p29;
	selp.f64 	%fd83, %fd82, %fd76, %p29;
	ld.global.f64 	%fd84, [%rd122+32];
	sub.f64 	%fd85, %fd3, %fd84;
	ld.global.f64 	%fd86, [%rd122+40];
	sub.f64 	%fd87, %fd4, %fd86;
	mul.f64 	%fd88, %fd87, %fd87;
	fma.rn.f64 	%fd89, %fd85, %fd85, %fd88;
	setp.lt.f64 	%p30, %fd89, %fd83;
	add.s32 	%r117, %r157, 6;
	selp.b32 	%r118, %r117, %r116, %p30;
	selp.f64 	%fd90, %fd89, %fd83, %p30;
	ld.global.f64 	%fd91, [%rd122+48];
	sub.f64 	%fd92, %fd3, %fd91;
	ld.global.f64 	%fd93, [%rd122+56];
	sub.f64 	%fd94, %fd4, %fd93;
	mul.f64 	%fd95, %fd94, %fd94;
	fma.rn.f64 	%fd96, %fd92, %fd92, %fd95;
	setp.lt.f64 	%p31, %fd96, %fd90;
	add.s32 	%r119, %r157, 7;
	selp.b32 	%r168, %r119, %r118, %p31;
	selp.f64 	%fd186, %fd96, %fd90, %p31;
	add.s64 	%rd122, %rd122, 128;
	add.s32 	%r157, %r157, 8;
	setp.eq.s32 	%p32, %r157, %r16;
	mov.u32 	%r163, %r16;
	@%p32 bra 	$L__BB0_21;
	bra.uni 	$L__BB0_20;
$L__BB0_21:
	setp.eq.s32 	%p33, %r13, 0;
	@%p33 bra 	$L__BB0_29;
	setp.lt.u32 	%p34, %r14, 3;
	@%p34 bra 	$L__BB0_24;
	mul.wide.u32 	%rd56, %r163, 16;
	add.s64 	%rd57, %rd1, %rd56;
	ld.global.f64 	%fd97, [%rd9];
	ld.global.f64 	%fd98, [%rd57];
	sub.f64 	%fd99, %fd97, %fd98;
	ld.global.f64 	%fd100, [%rd9+8];
	ld.global.f64 	%fd101, [%rd57+8];
	sub.f64 	%fd102, %fd100, %fd101;
	mul.f64 	%fd103, %fd102, %fd102;
	fma.rn.f64 	%fd104, %fd99, %fd99, %fd103;
	setp.lt.f64 	%p35, %fd104, %fd186;
	selp.b32 	%r121, %r163, %r168, %p35;
	selp.f64 	%fd105, %fd104, %fd186, %p35;
	add.s32 	%r122, %r163, 1;
	ld.global.f64 	%fd106, [%rd57+16];
	sub.f64 	%fd107, %fd97, %fd106;
	ld.global.f64 	%fd108, [%rd57+24];
	sub.f64 	%fd109, %fd100, %fd108;
	mul.f64 	%fd110, %fd109, %fd109;
	fma.rn.f64 	%fd111, %fd107, %fd107, %fd110;
	setp.lt.f64 	%p36, %fd111, %fd105;
	selp.b32 	%r123, %r122, %r121, %p36;
	selp.f64 	%fd112, %fd111, %fd105, %p36;
	add.s32 	%r124, %r163, 2;
	ld.global.f64 	%fd113, [%rd57+32];
	sub.f64 	%fd114, %fd97, %fd113;
	ld.global.f64 	%fd115, [%rd57+40];
	sub.f64 	%fd116, %fd100, %fd115;
	mul.f64 	%fd117, %fd116, %fd116;
	fma.rn.f64 	%fd118, %fd114, %fd114, %fd117;
	setp.lt.f64 	%p37, %fd118, %fd112;
	selp.b32 	%r125, %r124, %r123, %p37;
	selp.f64 	%fd119, %fd118, %fd112, %p37;
	add.s32 	%r126, %r163, 3;
	ld.global.f64 	%fd120, [%rd57+48];
	sub.f64 	%fd121, %fd97, %fd120;
	ld.global.f64 	%fd122, [%rd57+56];
	sub.f64 	%fd123, %fd100, %fd122;
	mul.f64 	%fd124, %fd123, %fd123;
	fma.rn.f64 	%fd125, %fd121, %fd121, %fd124;
	setp.lt.f64 	%p38, %fd125, %fd119;
	selp.b32 	%r168, %r126, %r125, %p38;
	selp.f64 	%fd186, %fd125, %fd119, %p38;
	add.s32 	%r163, %r163, 4;
$L__BB0_24:
	setp.eq.s32 	%p39, %r15, 0;
	@%p39 bra 	$L__BB0_29;
	setp.eq.s32 	%p40, %r15, 1;
	@%p40 bra 	$L__BB0_27;
	mul.wide.u32 	%rd58, %r163, 16;
	add.s64 	%rd59, %rd1, %rd58;
	ld.global.f64 	%fd126, [%rd9];
	ld.global.f64 	%fd127, [%rd59];
	sub.f64 	%fd128, %fd126, %fd127;
	ld.global.f64 	%fd129, [%rd9+8];
	ld.global.f64 	%fd130, [%rd59+8];
	sub.f64 	%fd131, %fd129, %fd130;
	mul.f64 	%fd132, %fd131, %fd131;
	fma.rn.f64 	%fd133, %fd128, %fd128, %fd132;
	setp.lt.f64 	%p41, %fd133, %fd186;
	selp.b32 	%r128, %r163, %r168, %p41;
	selp.f64 	%fd134, %fd133, %fd186, %p41;
	add.s32 	%r129, %r163, 1;
	ld.global.f64 	%fd135, [%rd59+16];
	sub.f64 	%fd136, %fd126, %fd135;
	ld.global.f64 	%fd137, [%rd59+24];
	sub.f64 	%fd138, %fd129, %fd137;
	mul.f64 	%fd139, %fd138, %fd138;
	fma.rn.f64 	%fd140, %fd136, %fd136, %fd139;
	setp.lt.f64 	%p42, %fd140, %fd134;
	selp.b32 	%r168, %r129, %r128, %p42;
	selp.f64 	%fd186, %fd140, %fd134, %p42;
	add.s32 	%r163, %r163, 2;
$L__BB0_27:
	setp.eq.s32 	%p43, %r17, 0;
	@%p43 bra 	$L__BB0_29;
	mul.wide.u32 	%rd60, %r163, 16;
	add.s64 	%rd61, %rd1, %rd60;
	ld.global.f64 	%fd141, [%rd9];
	ld.global.f64 	%fd142, [%rd61];
	sub.f64 	%fd143, %fd141, %fd142;
	ld.global.f64 	%fd144, [%rd9+8];
	ld.global.f64 	%fd145, [%rd61+8];
	sub.f64 	%fd146, %fd144, %fd145;
	mul.f64 	%fd147, %fd146, %fd146;
	fma.rn.f64 	%fd148, %fd143, %fd143, %fd147;
	setp.lt.f64 	%p44, %fd148, %fd186;
	selp.b32 	%r168, %r163, %r168, %p44;
$L__BB0_29:
	st.global.u32 	[%rd9+16], %r168;
	mul.wide.s32 	%rd62, %r168, 16;
	add.s64 	%rd63, %rd22, %rd62;
	ld.global.f64 	%fd149, [%rd9];
	ld.f64 	%fd150, [%rd63];
	add.f64 	%fd151, %fd149, %fd150;
	st.f64 	[%rd63], %fd151;
	ld.global.f64 	%fd152, [%rd9+8];
	ld.f64 	%fd153, [%rd63+8];
	add.f64 	%fd154, %fd152, %fd153;
	st.f64 	[%rd63+8], %fd154;
	mul.wide.s32 	%rd64, %r168, 4;
	add.s64 	%rd65, %rd24, %rd64;
	ld.u32 	%r130, [%rd65];
	add.s32 	%r131, %r130, 1;
	st.u32 	[%rd65], %r131;
	bra.uni 	$L__BB0_17;
$L__BB0_30:
	and.b32  	%r40, %r70, 3;
	setp.lt.u32 	%p13, %r70, 4;
	mov.b32 	%r169, 0;
	@%p13 bra 	$L__BB0_41;
	and.b32  	%r169, %r70, 2147483644;
	mov.b32 	%r172, 0;
$L__BB0_32:
	add.s32 	%r53, %r172, %r12;
	setp.ge.s32 	%p14, %r53, %r68;
	@%p14 bra 	$L__BB0_34;
	mul.wide.s32 	%rd45, %r53, 24;
	add.s64 	%rd46, %rd2, %rd45;
	mov.b32 	%r84, -1;
	st.global.u32 	[%rd46+16], %r84;
	ld.global.f64 	%fd10, [%rd46];
	ld.f64 	%fd11, [%rd22+-16];
	add.f64 	%fd12, %fd10, %fd11;
	st.f64 	[%rd22+-16], %fd12;
	ld.global.f64 	%fd13, [%rd46+8];
	ld.f64 	%fd14, [%rd22+-8];
	add.f64 	%fd15, %fd13, %fd14;
	st.f64 	[%rd22+-8], %fd15;
	ld.u32 	%r85, [%rd24+-4];
	add.s32 	%r86, %r85, 1;
	st.u32 	[%rd24+-4], %r86;
$L__BB0_34:
	add.s32 	%r54, %r53, 1;
	setp.ge.s32 	%p15, %r54, %r68;
	@%p15 bra 	$L__BB0_36;
	mul.wide.s32 	%rd47, %r54, 24;
	add.s64 	%rd48, %rd2, %rd47;
	mov.b32 	%r87, -1;
	st.global.u32 	[%rd48+16], %r87;
	ld.global.f64 	%fd16, [%rd48];
	ld.f64 	%fd17, [%rd22+-16];
	add.f64 	%fd18, %fd16, %fd17;
	st.f64 	[%rd22+-16], %fd18;
	ld.global.f64 	%fd19, [%rd48+8];
	ld.f64 	%fd20, [%rd22+-8];
	add.f64 	%fd21, %fd19, %fd20;
	st.f64 	[%rd22+-8], %fd21;
	ld.u32 	%r88, [%rd24+-4];
	add.s32 	%r89, %r88, 1;
	st.u32 	[%rd24+-4], %r89;
$L__BB0_36:
	add.s32 	%r55, %r53, 2;
	setp.ge.s32 	%p16, %r55, %r68;
	@%p16 bra 	$L__BB0_38;
	mul.wide.s32 	%rd49, %r55, 24;
	add.s64 	%rd50, %rd2, %rd49;
	mov.b32 	%r90, -1;
	st.global.u32 	[%rd50+16], %r90;
	ld.global.f64 	%fd22, [%rd50];
	ld.f64 	%fd23, [%rd22+-16];
	add.f64 	%fd24, %fd22, %fd23;
	st.f64 	[%rd22+-16], %fd24;
	ld.global.f64 	%fd25, [%rd50+8];
	ld.f64 	%fd26, [%rd22+-8];
	add.f64 	%fd27, %fd25, %fd26;
	st.f64 	[%rd22+-8], %fd27;
	ld.u32 	%r91, [%rd24+-4];
	add.s32 	%r92, %r91, 1;
	st.u32 	[%rd24+-4], %r92;
$L__BB0_38:
	add.s32 	%r56, %r53, 3;
	setp.ge.s32 	%p17, %r56, %r68;
	@%p17 bra 	$L__BB0_40;
	mul.wide.s32 	%rd51, %r56, 24;
	add.s64 	%rd52, %rd2, %rd51;
	mov.b32 	%r93, -1;
	st.global.u32 	[%rd52+16], %r93;
	ld.global.f64 	%fd28, [%rd52];
	ld.f64 	%fd29, [%rd22+-16];
	add.f64 	%fd30, %fd28, %fd29;
	st.f64 	[%rd22+-16], %fd30;
	ld.global.f64 	%fd31, [%rd52+8];
	ld.f64 	%fd32, [%rd22+-8];
	add.f64 	%fd33, %fd31, %fd32;
	st.f64 	[%rd22+-8], %fd33;
	ld.u32 	%r94, [%rd24+-4];
	add.s32 	%r95, %r94, 1;
	st.u32 	[%rd24+-4], %r95;
$L__BB0_40:
	add.s32 	%r172, %r172, 4;
	setp.eq.s32 	%p18, %r172, %r169;
	@%p18 bra 	$L__BB0_41;
	bra.uni 	$L__BB0_32;
$L__BB0_41:
	setp.eq.s32 	%p19, %r40, 0;
	@%p19 bra 	$L__BB0_46;
	mov.b32 	%r171, 0;
$L__BB0_43:
	.pragma "nounroll";
	add.s32 	%r45, %r169, %r12;
	setp.ge.s32 	%p20, %r45, %r68;
	@%p20 bra 	$L__BB0_45;
	mul.wide.s32 	%rd53, %r45, 24;
	add.s64 	%rd54, %rd2, %rd53;
	mov.b32 	%r97, -1;
	st.global.u32 	[%rd54+16], %r97;
	ld.global.f64 	%fd34, [%rd54];
	ld.f64 	%fd35, [%rd22+-16];
	add.f64 	%fd36, %fd34, %fd35;
	st.f64 	[%rd22+-16], %fd36;
	ld.global.f64 	%fd37, [%rd54+8];
	ld.f64 	%fd38, [%rd22+-8];
	add.f64 	%fd39, %fd37, %fd38;
	st.f64 	[%rd22+-8], %fd39;
	ld.u32 	%r98, [%rd24+-4];
	add.s32 	%r99, %r98, 1;
	st.u32 	[%rd24+-4], %r99;
$L__BB0_45:
	add.s32 	%r169, %r169, 1;
	add.s32 	%r171, %r171, 1;
	setp.ne.s32 	%p21, %r171, %r40;
	@%p21 bra 	$L__BB0_43;
$L__BB0_46:
	setp.lt.s32 	%p46, %r69, 1;
	@%p46 bra 	$L__BB0_58;
	and.b32  	%r48, %r69, 7;
	setp.lt.u32 	%p47, %r69, 8;
	mov.b32 	%r175, 0;
	@%p47 bra 	$L__BB0_50;
	and.b32  	%r175, %r69, 2147483640;
	neg.s32 	%r174, %r175;
	shl.b32 	%r51, %r71, 3;
	add.s64 	%rd124, %rd22, 64;
	add.s64 	%rd123, %rd24, 16;
	mul.wide.s32 	%rd70, %r71, 16;
	mul.wide.s32 	%rd72, %r71, 4;
	mov.u32 	%r173, %r1;
$L__BB0_49:
	.pragma "nounroll";
	mul.wide.s32 	%rd66, %r173, 16;
	add.s64 	%rd67, %rd3, %rd66;
	ld.f64 	%fd155, [%rd124+-64];
	st.global.f64 	[%rd67], %fd155;
	ld.f64 	%fd156, [%rd124+-56];
	st.global.f64 	[%rd67+8], %fd156;
	ld.u32 	%r133, [%rd123+-16];
	mul.wide.s32 	%rd68, %r173, 4;
	add.s64 	%rd69, %rd4, %rd68;
	st.global.u32 	[%rd69], %r133;
	add.s64 	%rd71, %rd67, %rd70;
	ld.f64 	%fd157, [%rd124+-48];
	st.global.f64 	[%rd71], %fd157;
	ld.f64 	%fd158, [%rd124+-40];
	st.global.f64 	[%rd71+8], %fd158;
	ld.u32 	%r134, [%rd123+-12];
	add.s64 	%rd73, %rd69, %rd72;
	st.global.u32 	[%rd73], %r134;
	add.s64 	%rd74, %rd71, %rd70;
	ld.f64 	%fd159, [%rd124+-32];
	st.global.f64 	[%rd74], %fd159;
	ld.f64 	%fd160, [%rd124+-24];
	st.global.f64 	[%rd74+8], %fd160;
	ld.u32 	%r135, [%rd123+-8];
	add.s64 	%rd75, %rd73, %rd72;
	st.global.u32 	[%rd75], %r135;
	add.s64 	%rd76, %rd74, %rd70;
	ld.f64 	%fd161, [%rd124+-16];
	st.global.f64 	[%rd76], %fd161;
	ld.f64 	%fd162, [%rd124+-8];
	st.global.f64 	[%rd76+8], %fd162;
	ld.u32 	%r136, [%rd123+-4];
	add.s64 	%rd77, %rd75, %rd72;
	st.global.u32 	[%rd77], %r136;
	add.s64 	%rd78, %rd76, %rd70;
	ld.f64 	%fd163, [%rd124];
	st.global.f64 	[%rd78], %fd163;
	ld.f64 	%fd164, [%rd124+8];
	st.global.f64 	[%rd78+8], %fd164;
	ld.u32 	%r137, [%rd123];
	add.s64 	%rd79, %rd77, %rd72;
	st.global.u32 	[%rd79], %r137;
	add.s64 	%rd80, %rd78, %rd70;
	ld.f64 	%fd165, [%rd124+16];
	st.global.f64 	[%rd80], %fd165;
	ld.f64 	%fd166, [%rd124+24];
	st.global.f64 	[%rd80+8], %fd166;
	ld.u32 	%r138, [%rd123+4];
	add.s64 	%rd81, %rd79, %rd72;
	st.global.u32 	[%rd81], %r138;
	add.s64 	%rd82, %rd80, %rd70;
	ld.f64 	%fd167, [%rd124+32];
	st.global.f64 	[%rd82], %fd167;
	ld.f64 	%fd168, [%rd124+40];
	st.global.f64 	[%rd82+8], %fd168;
	ld.u32 	%r139, [%rd123+8];
	add.s64 	%rd83, %rd81, %rd72;
	st.global.u32 	[%rd83], %r139;
	add.s64 	%rd84, %rd82, %rd70;
	ld.f64 	%fd169, [%rd124+48];
	st.global.f64 	[%rd84], %fd169;
	ld.f64 	%fd170, [%rd124+56];
	st.global.f64 	[%rd84+8], %fd170;
	ld.u32 	%r140, [%rd123+12];
	add.s64 	%rd85, %rd83, %rd72;
	st.global.u32 	[%rd85], %r140;
	add.s32 	%r174, %r174, 8;
	add.s32 	%r173, %r173, %r51;
	add.s64 	%rd124, %rd124, 128;
	add.s64 	%rd123, %rd123, 32;
	setp.ne.s32 	%p48, %r174, 0;
	@%p48 bra 	$L__BB0_49;
$L__BB0_50:
	setp.eq.s32 	%p49, %r48, 0;
	@%p49 bra 	$L__BB0_58;
	and.b32  	%r63, %r69, 3;
	setp.lt.u32 	%p50, %r48, 4;
	@%p50 bra 	$L__BB0_53;
	mul.wide.u32 	%rd86, %r175, 16;
	add.s64 	%rd87, %rd22, %rd86;
	mad.lo.s32 	%r141, %r175, %r71, %r1;
	mul.wide.s32 	%rd88, %r141, 16;
	add.s64 	%rd89, %rd3, %rd88;
	ld.f64 	%fd171, [%rd87];
	st.global.f64 	[%rd89], %fd171;
	ld.f64 	%fd172, [%rd87+8];
	st.global.f64 	[%rd89+8], %fd172;
	mul.wide.u32 	%rd90, %r175, 4;
	add.s64 	%rd91, %rd24, %rd90;
	ld.u32 	%r142, [%rd91];
	mul.wide.s32 	%rd92, %r141, 4;
	add.s64 	%rd93, %rd4, %rd92;
	st.global.u32 	[%rd93], %r142;
	mul.wide.s32 	%rd94, %r71, 16;
	add.s64 	%rd95, %rd89, %rd94;
	ld.f64 	%fd173, [%rd87+16];
	st.global.f64 	[%rd95], %fd173;
	ld.f64 	%fd174, [%rd87+24];
	st.global.f64 	[%rd95+8], %fd174;
	ld.u32 	%r143, [%rd91+4];
	mul.wide.s32 	%rd96, %r71, 4;
	add.s64 	%rd97, %rd93, %rd96;
	st.global.u32 	[%rd97], %r143;
	add.s64 	%rd98, %rd95, %rd94;
	ld.f64 	%fd175, [%rd87+32];
	st.global.f64 	[%rd98], %fd175;
	ld.f64 	%fd176, [%rd87+40];
	st.global.f64 	[%rd98+8], %fd176;
	ld.u32 	%r144, [%rd91+8];
	add.s64 	%rd99, %rd97, %rd96;
	st.global.u32 	[%rd99], %r144;
	add.s64 	%rd100, %rd98, %rd94;
	ld.f64 	%fd177, [%rd87+48];
	st.global.f64 	[%rd100], %fd177;
	ld.f64 	%fd178, [%rd87+56];
	st.global.f64 	[%rd100+8], %fd178;
	ld.u32 	%r145, [%rd91+12];
	add.s64 	%rd101, %rd99, %rd96;
	st.global.u32 	[%rd101], %r145;
	add.s32 	%r175, %r175, 4;
$L__BB0_53:
	setp.eq.s32 	%p51, %r63, 0;
	@%p51 bra 	$L__BB0_58;
	setp.eq.s32 	%p52, %r63, 1;
	@%p52 bra 	$L__BB0_56;
	mul.wide.u32 	%rd102, %r175, 16;
	add.s64 	%rd103, %rd22, %rd102;
	mad.lo.s32 	%r146, %r175, %r71, %r1;
	mul.wide.s32 	%rd104, %r146, 16;
	add.s64 	%rd105, %rd3, %rd104;
	ld.f64 	%fd179, [%rd103];
	st.global.f64 	[%rd105], %fd179;
	ld.f64 	%fd180, [%rd103+8];
	st.global.f64 	[%rd105+8], %fd180;
	mul.wide.u32 	%rd106, %r175, 4;
	add.s64 	%rd107, %rd24, %rd106;
	ld.u32 	%r147, [%rd107];
	mul.wide.s32 	%rd108, %r146, 4;
	add.s64 	%rd109, %rd4, %rd108;
	st.global.u32 	[%rd109], %r147;
	mul.wide.s32 	%rd110, %r71, 16;
	add.s64 	%rd111, %rd105, %rd110;
	ld.f64 	%fd181, [%rd103+16];
	st.global.f64 	[%rd111], %fd181;
	ld.f64 	%fd182, [%rd103+24];
	st.global.f64 	[%rd111+8], %fd182;
	ld.u32 	%r148, [%rd107+4];
	mul.wide.s32 	%rd112, %r71, 4;
	add.s64 	%rd113, %rd109, %rd112;
	st.global.u32 	[%rd113], %r148;
	add.s32 	%r175, %r175, 2;
$L__BB0_56:
	and.b32  	%r149, %r69, 1;
	setp.eq.b32 	%p53, %r149, 1;
	not.pred 	%p54, %p53;
	@%p54 bra 	$L__BB0_58;
	mul.wide.u32 	%rd114, %r175, 16;
	add.s64 	%rd115, %rd22, %rd114;
	mad.lo.s32 	%r150, %r175, %r71, %r1;
	mul.wide.s32 	%rd116, %r150, 16;
	add.s64 	%rd117, %rd3, %rd116;
	ld.f64 	%fd183, [%rd115];
	st.global.f64 	[%rd117], %fd183;
	ld.f64 	%fd184, [%rd115+8];
	st.global.f64 	[%rd117+8], %fd184;
	mul.wide.u32 	%rd118, %r175, 4;
	add.s64 	%rd119, %rd24, %rd118;
	ld.u32 	%r151, [%rd119];
	mul.wide.s32 	%rd120, %r150, 4;
	add.s64 	%rd121, %rd4, %rd120;
	st.global.u32 	[%rd121], %r151;
$L__BB0_58:
	{ // callseq 2, 0
	.param .b64 param0;
	st.param.b64 	[param0], %rd22;
	call.uni 
	free, 
	(
	param0
	);
	} // callseq 2
	{ // callseq 3, 0
	.param .b64 param0;
	st.param.b64 	[param0], %rd24;
	call.uni 
	free, 
	(
	param0
	);
	} // callseq 3
$L__BB0_59:
	ret;

}


// ===== COMPILED SASS (sm_100) =====

	.target	sm_100

	.elftype	@"ET_EXEC"


//--------------------- .note.nv.tkinfo           --------------------------
	.section	.note.nv.tkinfo,"",@"SHT_NOTE"
	.sectionflags	@"SHF_NOTE_NV_TKINFO"
	.tkinfo
        /*0018*/ 	.word	0x00000002
        /*0030*/ 	.string	""
        /*0030*/ 	.string	"ptxas"
        /*0030*/ 	.string	"Cuda compilation tools, release 13.0, V13.0.88"
        /*0030*/ 	.string	"Build cuda_13.0.r13.0/compiler.36424714_0"
        /*0030*/ 	.string	"-arch sm_100 -m 64 "



//--------------------- .note.nv.cuinfo           --------------------------
	.section	.note.nv.cuinfo,"",@"SHT_NOTE"
	.sectionflags	@"SHF_NOTE_NV_CUINFO"
        /*0018*/ 	.short	0x0002
        /*001a*/ 	.short	0x0064
        /*001c*/ 	.short	0x0082
	.zero		2


//--------------------- .nv.info                  --------------------------
	.section	.nv.info,"",@"SHT_CUDA_INFO"
	.align	4


	//----- nvinfo : EIATTR_REGCOUNT
	.align		4
        /*0000*/ 	.byte	0x04, 0x2f
        /*0002*/ 	.short	(.L_1 - .L_0)
	.align		4
.L_0:
        /*0004*/ 	.word	index@(_Z6workerP14ClassedPoint_sP7Point_sS2_Piiiii)
        /*0008*/ 	.word	0x00000028


	//----- nvinfo : EIATTR_FRAME_SIZE
	.align		4
.L_1:
        /*000c*/ 	.byte	0x04, 0x11
        /*000e*/ 	.short	(.L_3 - .L_2)
	.align		4
.L_2:
        /*0010*/ 	.word	index@(_Z6workerP14ClassedPoint_sP7Point_sS2_Piiiii)
        /*0014*/ 	.word	0x00000000


	//----- nvinfo : EIATTR_MIN_STACK_SIZE
	.align		4
.L_3:
        /*0018*/ 	.byte	0x04, 0x12
        /*001a*/ 	.short	(.L_5 - .L_4)
	.align		4
.L_4:
        /*001c*/ 	.word	index@(_Z6workerP14ClassedPoint_sP7Point_sS2_Piiiii)
        /*0020*/ 	.word	0x00000000
.L_5:


//--------------------- .nv.compat                --------------------------
	.section	.nv.compat,"",@"SHT_CUDA_COMPAT_INFO"
	.align	4
        /*0000*/ 	.byte	0x02, 0x09, 0x00, 0x00, 0x02, 0x02, 0x01, 0x00, 0x02, 0x05, 0x05, 0x00, 0x03, 0x07, 0x01, 0x01
        /*0010*/ 	.byte	0x02, 0x03, 0x00, 0x00, 0x02, 0x06, 0x01, 0x00, 0x04, 0x0b, 0x08, 0x00, 0x01, 0x00, 0x00, 0x00
        /*0020*/ 	.byte	0x00, 0x00, 0x00, 0x00


//--------------------- .nv.info._Z6workerP14ClassedPoint_sP7Point_sS2_Piiiii --------------------------
	.section	.nv.info._Z6workerP14ClassedPoint_sP7Point_sS2_Piiiii,"",@"SHT_CUDA_INFO"
	.sectionflags	@""
	.align	4


	//----- nvinfo : EIATTR_CUDA_API_VERSION
	.align		4
        /*0000*/ 	.byte	0x04, 0x37
        /*0002*/ 	.short	(.L_7 - .L_6)
.L_6:
        /*0004*/ 	.word	0x00000082


	//----- nvinfo : EIATTR_KPARAM_INFO
	.align		4
.L_7:
        /*0008*/ 	.byte	0x04, 0x17
        /*000a*/ 	.short	(.L_9 - .L_8)
.L_8:
        /*000c*/ 	.word	0x00000000
        /*0010*/ 	.short	0x0007
        /*0012*/ 	.short	0x002c
        /*0014*/ 	.byte	0x00, 0xf0, 0x11, 0x00


	//----- nvinfo : EIATTR_KPARAM_INFO
	.align		4
.L_9:
        /*0018*/ 	.byte	0x04, 0x17
        /*001a*/ 	.short	(.L_11 - .L_10)
.L_10:
        /*001c*/ 	.word	0x00000000
        /*0020*/ 	.short	0x0006
        /*0022*/ 	.short	0x0028
        /*0024*/ 	.byte	0x00, 0xf0, 0x11, 0x00


	//----- nvinfo : EIATTR_KPARAM_INFO
	.align		4
.L_11:
        /*0028*/ 	.byte	0x04, 0x17
        /*002a*/ 	.short	(.L_13 - .L_12)
.L_12:
        /*002c*/ 	.word	0x00000000
        /*0030*/ 	.short	0x0005
        /*0032*/ 	.short	0x0024
        /*0034*/ 	.byte	0x00, 0xf0, 0x11, 0x00


	//----- nvinfo : EIATTR_KPARAM_INFO
	.align		4
.L_13:
        /*0038*/ 	.byte	0x04, 0x17
        /*003a*/ 	.short	(.L_15 - .L_14)
.L_14:
        /*003c*/ 	.word	0x00000000
        /*0040*/ 	.short	0x0004
        /*0042*/ 	.short	0x0020
        /*0044*/ 	.byte	0x00, 0xf0, 0x11, 0x00


	//----- nvinfo : EIATTR_KPARAM_INFO
	.align		4
.L_15:
        /*0048*/ 	.byte	0x04, 0x17
        /*004a*/ 	.short	(.L_17 - .L_16)
.L_16:
        /*004c*/ 	.word	0x00000000
        /*0050*/ 	.short	0x0003
        /*0052*/ 	.short	0x0018
        /*0054*/ 	.byte	0x00, 0xf5, 0x21, 0x00


	//----- nvinfo : EIATTR_KPARAM_INFO
	.align		4
.L_17:
        /*0058*/ 	.byte	0x04, 0x17
        /*005a*/ 	.short	(.L_19 - .L_18)
.L_18:
        /*005c*/ 	.word	0x00000000
        /*0060*/ 	.short	0x0002
        /*0062*/ 	.short	0x0010
        /*0064*/ 	.byte	0x00, 0xf5, 0x21, 0x00


	//----- nvinfo : EIATTR_KPARAM_INFO
	.align		4
.L_19:
        /*0068*/ 	.byte	0x04, 0x17
        /*006a*/ 	.short	(.L_21 - .L_20)
.L_20:
        /*006c*/ 	.word	0x00000000
        /*0070*/ 	.short	0x0001
        /*0072*/ 	.short	0x0008
        /*0074*/ 	.byte	0x00, 0xf5, 0x21, 0x00


	//----- nvinfo : EIATTR_KPARAM_INFO
	.align		4
.L_21:
        /*0078*/ 	.byte	0x04, 0x17
        /*007a*/ 	.short	(.L_23 - .L_22)
.L_22:
        /*007c*/ 	.word	0x00000000
        /*0080*/ 	.short	0x0000
        /*0082*/ 	.short	0x0000
        /*0084*/ 	.byte	0x00, 0xf5, 0x21, 0x00


	//----- nvinfo : EIATTR_SPARSE_MMA_MASK
	.align		4
.L_23:
        /*0088*/ 	.byte	0x03, 0x50
        /*008a*/ 	.short	0x0000


	//----- nvinfo : EIATTR_MAXREG_COUNT
	.align		4
        /*008c*/ 	.byte	0x03, 0x1b
        /*008e*/ 	.short	0x00ff


	//----- nvinfo : EIATTR_EXTERNS
	.align		4
        /*0090*/ 	.byte	0x04, 0x0f
        /*0092*/ 	.short	(.L_25 - .L_24)


	//   ....[0]....
	.align		4
.L_24:
        /*0094*/ 	.word	index@(malloc)


	//   ....[1]....
	.align		4
        /*0098*/ 	.word	index@(free)


	//----- nvinfo : EIATTR_MERCURY_ISA_VERSION
	.align		4
.L_25:
        /*009c*/ 	.byte	0x03, 0x5f
        /*009e*/ 	.short	0x0101


	//----- nvinfo : EIATTR_VRC_CTA_INIT_COUNT
	.align		4
        /*00a0*/ 	.byte	0x02, 0x4a
	.zero		1
	.zero		1


	//----- nvinfo : EIATTR_SYSCALL_OFFSETS
	.align		4
        /*00a4*/ 	.byte	0x04, 0x46
        /*00a6*/ 	.short	(.L_27 - .L_26)


	//   ....[0]....
.L_26:
        /*00a8*/ 	.word	0x00000120


	//   ....[1]....
        /*00ac*/ 	.word	0x000001f0


	//   ....[2]....
        /*00b0*/ 	.word	0x00003400


	//   ....[3]....
        /*00b4*/ 	.word	0x00003450


	//----- nvinfo : EIATTR_EXIT_INSTR_OFFSETS
	.align		4
.L_27:
        /*00b8*/ 	.byte	0x04, 0x1c
        /*00ba*/ 	.short	(.L_29 - .L_28)


	//   ....[0]....
.L_28:
        /*00bc*/ 	.word	0x00000070


	//   ....[1]....
        /*00c0*/ 	.word	0x00003460


	//----- nvinfo : EIATTR_CRS_STACK_SIZE
	.align		4
.L_29:
        /*00c4*/ 	.byte	0x04, 0x1e
        /*00c6*/ 	.short	(.L_31 - .L_30)
.L_30:
        /*00c8*/ 	.word	0x00000000


	//----- nvinfo : EIATTR_CBANK_PARAM_SIZE
	.align		4
.L_31:
        /*00cc*/ 	.byte	0x03, 0x19
        /*00ce*/ 	.short	0x0030


	//----- nvinfo : EIATTR_PARAM_CBANK
	.align		4
        /*00d0*/ 	.byte	0x04, 0x0a
        /*00d2*/ 	.short	(.L_33 - .L_32)
	.align		4
.L_32:
        /*00d4*/ 	.word	index@(.nv.constant0._Z6workerP14ClassedPoint_sP7Point_sS2_Piiiii)
        /*00d8*/ 	.short	0x0380
        /*00da*/ 	.short	0x0030


	//----- nvinfo : EIATTR_SW_WAR
	.align		4
.L_33:
        /*00dc*/ 	.byte	0x04, 0x36
        /*00de*/ 	.short	(.L_35 - .L_34)
.L_34:
        /*00e0*/ 	.word	0x00000008
.L_35:


//--------------------- .nv.callgraph             --------------------------
	.section	.nv.callgraph,"",@"SHT_CUDA_CALLGRAPH"
	.align	4
	.sectionentsize	8
	.align		4
        /*0000*/ 	.word	0x00000000
	.align		4
        /*0004*/ 	.word	0xffffffff
	.align		4
        /*0008*/ 	.word	index@(_Z6workerP14ClassedPoint_sP7Point_sS2_Piiiii)
	.align		4
        /*000c*/ 	.word	index@(free)
	.align		4
        /*0010*/ 	.word	index@(_Z6workerP14ClassedPoint_sP7Point_sS2_Piiiii)
	.align		4
        /*0014*/ 	.word	index@(malloc)
	.align		4
        /*0018*/ 	.word	0x00000000
	.align		4
        /*001c*/ 	.word	0xfffffffe
	.align		4
        /*0020*/ 	.word	0x00000000
	.align		4
        /*0024*/ 	.word	0xfffffffd
	.align		4
        /*0028*/ 	.word	0x00000000
	.align		4
        /*002c*/ 	.word	0xfffffffc


//--------------------- .nv.constant4             --------------------------
	.section	.nv.constant4,"a",@progbits
	.align	8
	.align		8
.nv.constant4:
        /*0000*/ 	.dword	malloc
	.align		8
        /*0008*/ 	.dword	free


//--------------------- .text._Z6workerP14ClassedPoint_sP7Point_sS2_Piiiii --------------------------
	.section	.text._Z6workerP14ClassedPoint_sP7Point_sS2_Piiiii,"ax",@progbits
	.align	128
        .global         _Z6workerP14ClassedPoint_sP7Point_sS2_Piiiii
        .type           _Z6workerP14ClassedPoint_sP7Point_sS2_Piiiii,@function
        .size           _Z6workerP14ClassedPoint_sP7Point_sS2_Piiiii,(.L_x_33 - _Z6workerP14ClassedPoint_sP7Point_sS2_Piiiii)
        .other          _Z6workerP14ClassedPoint_sP7Point_sS2_Piiiii,@"STO_CUDA_ENTRY STV_DEFAULT"
_Z6workerP14ClassedPoint_sP7Point_sS2_Piiiii:
.text._Z6workerP14ClassedPoint_sP7Point_sS2_Piiiii:
[----:B------:R-:W0:Y:S01]  /*0000*/  LDC R1, c[0x0][0x37c] ;  /* 0x0000df00ff017b82 */ /* 0x000e220000000800 */
[----:B------:R-:W1:Y:S07]  /*0010*/  S2R R2, SR_TID.X ;  /* 0x0000000000027919 */ /* 0x000e6e0000002100 */
[----:B------:R-:W1:Y:S01]  /*0020*/  S2UR UR4, SR_CTAID.X ;  /* 0x00000000000479c3 */ /* 0x000e620000002500 */
[----:B------:R-:W2:Y:S07]  /*0030*/  LDCU UR5, c[0x0][0x3ac] ;  /* 0x00007580ff0577ac */ /* 0x000eae0008000800 */
[----:B------:R-:W1:Y:S02]  /*0040*/  LDC R3, c[0x0][0x360] ;  /* 0x0000d800ff037b82 */ /* 0x000e640000000800 */
[----:B-1----:R-:W-:-:S05]  /*0050*/  IMAD R2, R3, UR4, R2 ;  /* 0x0000000403027c24 */ /* 0x002fca000f8e0202 */
[----:B--2---:R-:W-:-:S13]  /*0060*/  ISETP.GE.AND P0, PT, R2, UR5, PT ;  /* 0x0000000502007c0c */ /* 0x004fda000bf06270 */
[----:B0-----:R-:W-:Y:S05]  /*0070*/  @P0 EXIT ;  /* 0x000000000000094d */ /* 0x001fea0003800000 */
[----:B------:R-:W0:Y:S01]  /*0080*/  LDCU UR4, c[0x0][0x3a4] ;  /* 0x00007480ff0477ac */ /* 0x000e220008000800 */
[----:B------:R-:W-:-:S04]  /*0090*/  MOV R16, 0x0 ;  /* 0x0000000000107802 */ /* 0x000fc80000000f00 */
[----:B------:R1:W2:Y:S01]  /*00a0*/  LDC.64 R6, c[0x4][R16] ;  /* 0x0100000010067b82 */ /* 0x0002a20000000a00 */
[----:B0-----:R-:W-:-:S06]  /*00b0*/  UIMAD.WIDE UR4, UR4, 0x10, URZ ;  /* 0x00000010040478a5 */ /* 0x001fcc000f8e02ff */
[----:B------:R-:W-:Y:S02]  /*00c0*/  IMAD.U32 R9, RZ, RZ, UR5 ;  /* 0x00000005ff097e24 */ /* 0x000fe4000f8e00ff */
[----:B------:R-:W-:Y:S02]  /*00d0*/  IMAD.U32 R5, RZ, RZ, UR5 ;  /* 0x00000005ff057e24 */ /* 0x000fe4000f8e00ff */
[----:B------:R-:W-:Y:S02]  /*00e0*/  IMAD.U32 R4, RZ, RZ, UR4 ;  /* 0x00000004ff047e24 */ /* 0x000fe4000f8e00ff */
[----:B------:R-:W-:Y:S02]  /*00f0*/  IMAD.U32 R8, RZ, RZ, UR4 ;  /* 0x00000004ff087e24 */ /* 0x000fe4000f8e00ff */
[----:B-1----:R-:W-:-:S07]  /*0100*/  IMAD.MOV.U32 R5, RZ, RZ, R9 ;  /* 0x000000ffff057224 */ /* 0x002fce00078e0009 */
[----:B------:R-:W-:-:S07]  /*0110*/  LEPC R20, `(.L_x_0) ;  /* 0x000000001014794e */ /* 0x000fce0000000000 */
[----:B--2---:R-:W-:Y:S05]  /*0120*/  CALL.ABS.NOINC R6 ;  /* 0x0000000006007343 */ /* 0x004fea0003c00000 */
.L_x_0:
[----:B------:R-:W0:Y:S01]  /*0130*/  LDCU UR4, c[0x0][0x3a4] ;  /* 0x00007480ff0477ac */ /* 0x000e220008000800 */
[----:B------:R-:W1:Y:S01]  /*0140*/  LDC.64 R16, c[0x4][R16] ;  /* 0x0100000010107b82 */ /* 0x000e620000000a00 */
[----:B------:R-:W-:Y:S02]  /*0150*/  IMAD.MOV.U32 R18, RZ, RZ, R4 ;  /* 0x000000ffff127224 */ /* 0x000fe400078e0004 */
[----:B------:R-:W-:Y:S01]  /*0160*/  IMAD.MOV.U32 R19, RZ, RZ, R5 ;  /* 0x000000ffff137224 */ /* 0x000fe200078e0005 */
[----:B0-----:R-:W-:-:S06]  /*0170*/  UIMAD.WIDE UR4, UR4, 0x4, URZ ;  /* 0x00000004040478a5 */ /* 0x001fcc000f8e02ff */
[----:B------:R-:W-:Y:S02]  /*0180*/  IMAD.U32 R6, RZ, RZ, UR4 ;  /* 0x00000004ff067e24 */ /* 0x000fe4000f8e00ff */
[----:B------:R-:W-:Y:S02]  /*0190*/  IMAD.U32 R9, RZ, RZ, UR5 ;  /* 0x00000005ff097e24 */ /* 0x000fe4000f8e00ff */
[----:B------:R-:W-:Y:S02]  /*01a0*/  IMAD.U32 R7, RZ, RZ, UR5 ;  /* 0x00000005ff077e24 */ /* 0x000fe4000f8e00ff */
[----:B------:R-:W-:Y:S02]  /*01b0*/  IMAD.U32 R8, RZ, RZ, UR4 ;  /* 0x00000004ff087e24 */ /* 0x000fe4000f8e00ff */
[----:B------:R-:W-:Y:S02]  /*01c0*/  IMAD.MOV.U32 R4, RZ, RZ, R6 ;  /* 0x000000ffff047224 */ /* 0x000fe400078e0006 */
[----:B------:R-:W-:-:S07]  /*01d0*/  IMAD.MOV.U32 R5, RZ, RZ, R9 ;  /* 0x000000ffff057224 */ /* 0x000fce00078e0009 */
[----:B------:R-:W-:-:S07]  /*01e0*/  LEPC R20, `(.L_x_1) ;  /* 0x000000001014794e */ /* 0x000fce0000000000 */
[----:B-1----:R-:W-:Y:S05]  /*01f0*/  CALL.ABS.NOINC R16 ;  /* 0x0000000010007343 */ /* 0x002fea0003c00000 */
.L_x_1:
[----:B------:R-:W0:Y:S01]  /*0200*/  LDC R10, c[0x0][0x3a4] ;  /* 0x0000e900ff0a7b82 */ /* 0x000e220000000800 */
[----:B------:R-:W-:Y:S02]  /*0210*/  IMAD.MOV.U32 R16, RZ, RZ, R4 ;  /* 0x000000ffff107224 */ /* 0x000fe400078e0004 */
[----:B------:R-:W-:-:S05]  /*0220*/  IMAD.MOV.U32 R17, RZ, RZ, R5 ;  /* 0x000000ffff117224 */ /* 0x000fca00078e0005 */
[----:B------:R-:W1:Y:S01]  /*0230*/  LDC.64 R6, c[0x0][0x358] ;  /* 0x0000d600ff067b82 */ /* 0x000e620000000a00 */
[----:B0-----:R-:W-:-:S13]  /*0240*/  ISETP.GE.AND P0, PT, R10, 0x1, PT ;  /* 0x000000010a00780c */ /* 0x001fda0003f06270 */
[----:B-1----:R-:W-:Y:S05]  /*0250*/  @!P0 BRA `(.L_x_2) ;  /* 0x00000008009c8947 */ /* 0x002fea0003800000 */
[C---:B------:R-:W-:Y:S01]  /*0260*/  ISETP.GE.U32.AND P1, PT, R10.reuse, 0x8, PT ;  /* 0x000000080a00780c */ /* 0x040fe20003f26070 */
[----:B------:R-:W-:Y:S01]  /*0270*/  IMAD.MOV.U32 R3, RZ, RZ, RZ ;  /* 0x000000ffff037224 */ /* 0x000fe200078e00ff */
[----:B------:R-:W-:-:S04]  /*0280*/  LOP3.LUT R0, R10, 0x7, RZ, 0xc0, !PT ;  /* 0x000000070a007812 */ /* 0x000fc800078ec0ff */
[----:B------:R-:W-:-:S07]  /*0290*/  ISETP.NE.AND P2, PT, R0, RZ, PT ;  /* 0x000000ff0000720c */ /* 0x000fce0003f45270 */
[----:B------:R-:W-:Y:S06]  /*02a0*/  @!P1 BRA `(.L_x_3) ;  /* 0x0000000400449947 */ /* 0x000fec0003800000 */
[----:B------:R-:W-:Y:S01]  /*02b0*/  BSSY.RECONVERGENT B0, `(.L_x_3) ;  /* 0x0000050000007945 */ /* 0x000fe20003800200 */
[----:B------:R-:W-:Y:S01]  /*02c0*/  LOP3.LUT R3, R10, 0x7ffffff8, RZ, 0xc0, !PT ;  /* 0x7ffffff80a037812 */ /* 0x000fe200078ec0ff */
[----:B------:R-:W-:-:S07]  /*02d0*/  IMAD.MOV.U32 R11, RZ, RZ, RZ ;  /* 0x000000ffff0b7224 */ /* 0x000fce00078e00ff */
.L_x_4:
[C---:B------:R-:W-:Y:S01]  /*02e0*/  R2UR UR4, R6.reuse ;  /* 0x00000000060472ca */ /* 0x040fe200000e0000 */
[----:B0-----:R-:W-:Y:S01]  /*02f0*/  IMAD.WIDE.U32 R4, R11, 0x10, R18 ;  /* 0x000000100b047825 */ /* 0x001fe200078e0012 */
[----:B------:R-:W-:Y:S02]  /*0300*/  R2UR UR5, R7 ;  /* 0x00000000070572ca */ /* 0x000fe400000e0000 */
[C---:B------:R-:W-:Y:S01]  /*0310*/  R2UR UR6, R6.reuse ;  /* 0x00000000060672ca */ /* 0x040fe200000e0000 */
[----:B------:R-:W-:Y:S01]  /*0320*/  IMAD.WIDE.U32 R8, R11, 0x4, R16 ;  /* 0x000000040b087825 */ /* 0x000fe200078e0010 */
[----:B------:R-:W-:Y:S02]  /*0330*/  R2UR UR7, R7 ;  /* 0x00000000070772ca */ /* 0x000fe400000e0000 */
[----:B------:R-:W-:Y:S01]  /*0340*/  R2UR UR8, R6 ;  /* 0x00000000060872ca */ /* 0x000fe200000e0000 */
[----:B------:R-:W-:Y:S01]  /*0350*/  VIADD R11, R11, 0x8 ;  /* 0x000000080b0b7836 */ /* 0x000fe20000000000 */
[----:B------:R-:W-:-:S02]  /*0360*/  R2UR UR9, R7 ;  /* 0x00000000070972ca */ /* 0x000fc400000e0000 */
[C---:B------:R-:W-:Y:S02]  /*0370*/  R2UR UR10, R6.reuse ;  /* 0x00000000060a72ca */ /* 0x040fe400000e0000 */
[C---:B------:R-:W-:Y:S01]  /*0380*/  R2UR UR11, R7.reuse ;  /* 0x00000000070b72ca */ /* 0x040fe200000e0000 */
[----:B------:R0:W-:Y:S01]  /*0390*/  ST.E.64 desc[UR4][R4.64], RZ ;  /* 0x000000ff04007985 */ /* 0x0001e2000c101b04 */
[C---:B------:R-:W-:Y:S02]  /*03a0*/  R2UR UR12, R6.reuse ;  /* 0x00000000060c72ca */ /* 0x040fe400000e0000 */
[C---:B------:R-:W-:Y:S01]  /*03b0*/  R2UR UR13, R7.reuse ;  /* 0x00000000070d72ca */ /* 0x040fe200000e0000 */
[----:B------:R0:W-:Y:S01]  /*03c0*/  ST.E.64 desc[UR6][R4.64+0x8], RZ ;  /* 0x000008ff04007985 */ /* 0x0001e2000c101b06 */
[C---:B------:R-:W-:Y:S02]  /*03d0*/  R2UR UR14, R6.reuse ;  /* 0x00000000060e72ca */ /* 0x040fe400000e0000 */
[----:B------:R-:W-:Y:S01]  /*03e0*/  R2UR UR15, R7 ;  /* 0x00000000070f72ca */ /* 0x000fe200000e0000 */
[----:B------:R0:W-:Y:S01]  /*03f0*/  ST.E desc[UR8][R8.64], RZ ;  /* 0x000000ff08007985 */ /* 0x0001e2000c101908 */
[----:B------:R-:W-:-:S02]  /*0400*/  R2UR UR16, R6 ;  /* 0x00000000061072ca */ /* 0x000fc400000e0000 */
        /* <DEDUP_REMOVED lines=50> */
[----:B------:R-:W-:Y:S02]  /*0730*/  R2UR UR50, R6 ;  /* 0x00000000063272ca */ /* 0x000fe400000e0000 */
[----:B------:R-:W-:Y:S01]  /*0740*/  R2UR UR51, R7 ;  /* 0x00000000073372ca */ /* 0x000fe200000e0000 */
[----:B------:R0:W-:Y:S01]  /*0750*/  ST.E desc[UR44][R8.64+0x18], RZ ;  /* 0x000018ff08007985 */ /* 0x0001e2000c10192c */
[----:B------:R-:W-:-:S03]  /*0760*/  ISETP.NE.AND P1, PT, R11, R3, PT ;  /* 0x000000030b00720c */ /* 0x000fc60003f25270 */
[----:B------:R0:W-:Y:S04]  /*0770*/  ST.E.64 desc[UR46][R4.64+0x70], RZ ;  /* 0x000070ff04007985 */ /* 0x0001e8000c101b2e */
[----:B------:R0:W-:Y:S04]  /*0780*/  ST.E.64 desc[UR48][R4.64+0x78], RZ ;  /* 0x000078ff04007985 */ /* 0x0001e8000c101b30 */
[----:B------:R0:W-:Y:S02]  /*0790*/  ST.E desc[UR50][R8.64+0x1c], RZ ;  /* 0x00001cff08007985 */ /* 0x0001e4000c101932 */
[----:B------:R-:W-:Y:S05]  /*07a0*/  @P1 BRA `(.L_x_4) ;  /* 0xfffffff800cc1947 */ /* 0x000fea000383ffff */
[----:B------:R-:W-:Y:S05]  /*07b0*/  BSYNC.RECONVERGENT B0 ;  /* 0x0000000000007941 */ /* 0x000fea0003800200 */
.L_x_3:
[----:B------:R-:W-:Y:S05]  /*07c0*/  @!P2 BRA `(.L_x_2) ;  /* 0x000000040040a947 */ /* 0x000fea0003800000 */
[----:B------:R-:W-:Y:S02]  /*07d0*/  ISETP.GE.U32.AND P1, PT, R0, 0x4, PT ;  /* 0x000000040000780c */ /* 0x000fe40003f26070 */
[----:B------:R-:W-:-:S04]  /*07e0*/  LOP3.LUT R11, R10, 0x3, RZ, 0xc0, !PT ;  /* 0x000000030a0b7812 */ /* 0x000fc800078ec0ff */
[----:B------:R-:W-:-:S07]  /*07f0*/  ISETP.NE.AND P2, PT, R11, RZ, PT ;  /* 0x000000ff0b00720c */ /* 0x000fce0003f45270 */
[----:B------:R-:W-:Y:S06]  /*0800*/  @!P1 BRA `(.L_x_5) ;  /* 0x00000000009c9947 */ /* 0x000fec0003800000 */
        /* <DEDUP_REMOVED lines=35> */
[----:B------:R1:W-:Y:S04]  /*0a40*/  ST.E desc[UR20][R8.64+0x8], RZ ;  /* 0x000008ff08007985 */ /* 0x0003e8000c101914 */
[----:B------:R1:W-:Y:S04]  /*0a50*/  ST.E.64 desc[UR22][R4.64+0x30], RZ ;  /* 0x000030ff04007985 */ /* 0x0003e8000c101b16 */
[----:B------:R1:W-:Y:S04]  /*0a60*/  ST.E.64 desc[UR24][R4.64+0x38], RZ ;  /* 0x000038ff04007985 */ /* 0x0003e8000c101b18 */
[----:B------:R1:W-:Y:S02]  /*0a70*/  ST.E desc[UR26][R8.64+0xc], RZ ;  /* 0x00000cff08007985 */ /* 0x0003e4000c10191a */
.L_x_5:
[----:B------:R-:W-:Y:S05]  /*0a80*/  @!P2 BRA `(.L_x_2) ;  /* 0x000000000090a947 */ /* 0x000fea0003800000 */
[----:B------:R-:W-:Y:S02]  /*0a90*/  LOP3.LUT R0, R10, 0x1, RZ, 0xc0, !PT ;  /* 0x000000010a007812 */ /* 0x000fe400078ec0ff */
[----:B------:R-:W-:Y:S02]  /*0aa0*/  ISETP.NE.AND P1, PT, R11, 0x1, PT ;  /* 0x000000010b00780c */ /* 0x000fe40003f25270 */
[----:B------:R-:W-:-:S13]  /*0ab0*/  ISETP.NE.U32.AND P2, PT, R0, 0x1, PT ;  /* 0x000000010000780c */ /* 0x000fda0003f45070 */
[C---:B------:R-:W-:Y:S02]  /*0ac0*/  @!P2 R2UR UR16, R6.reuse ;  /* 0x000000000610a2ca */ /* 0x040fe400000e0000 */
[C---:B------:R-:W-:Y:S02]  /*0ad0*/  @!P2 R2UR UR17, R7.reuse ;  /* 0x000000000711a2ca */ /* 0x040fe400000e0000 */
[C---:B------:R-:W-:Y:S02]  /*0ae0*/  @!P2 R2UR UR18, R6.reuse ;  /* 0x000000000612a2ca */ /* 0x040fe400000e0000 */
[C---:B------:R-:W-:Y:S02]  /*0af0*/  @!P2 R2UR UR19, R7.reuse ;  /* 0x000000000713a2ca */ /* 0x040fe400000e0000 */
[----:B------:R-:W-:Y:S02]  /*0b00*/  @!P2 R2UR UR20, R6 ;  /* 0x000000000614a2ca */ /* 0x000fe400000e0000 */
[----:B------:R-:W-:Y:S01]  /*0b10*/  @!P2 R2UR UR21, R7 ;  /* 0x000000000715a2ca */ /* 0x000fe200000e0000 */
[----:B------:R-:W-:-:S14]  /*0b20*/  @!P1 BRA `(.L_x_6) ;  /* 0x0000000000549947 */ /* 0x000fdc0003800000 */
[C---:B------:R-:W-:Y:S01]  /*0b30*/  R2UR UR4, R6.reuse ;  /* 0x00000000060472ca */ /* 0x040fe200000e0000 */
[----:B01----:R-:W-:Y:S01]  /*0b40*/  IMAD.WIDE.U32 R4, R3, 0x10, R18 ;  /* 0x0000001003047825 */ /* 0x003fe200078e0012 */
        /* <DEDUP_REMOVED lines=19> */
.L_x_6:
[----:B012---:R-:W-:-:S04]  /*0c80*/  @!P2 IMAD.WIDE.U32 R8, R3, 0x10, R18 ;  /* 0x000000100308a825 */ /* 0x007fc800078e0012 */
[----:B------:R-:W-:Y:S01]  /*0c90*/  @!P2 IMAD.WIDE.U32 R4, R3, 0x4, R16 ;  /* 0x000000040304a825 */ /* 0x000fe200078e0010 */
[----:B------:R2:W-:Y:S04]  /*0ca0*/  @!P2 ST.E.64 desc[UR16][R8.64], RZ ;  /* 0x000000ff0800a985 */ /* 0x0005e8000c101b10 */
[----:B------:R2:W-:Y:S04]  /*0cb0*/  @!P2 ST.E.64 desc[UR18][R8.64+0x8], RZ ;  /* 0x000008ff0800a985 */ /* 0x0005e8000c101b12 */
[----:B------:R2:W-:Y:S02]  /*0cc0*/  @!P2 ST.E desc[UR20][R4.64], RZ ;  /* 0x000000ff0400a985 */ /* 0x0005e4000c101914 */
.L_x_2:
[----:B012---:R-:W0:Y:S02]  /*0cd0*/  LDC R8, c[0x0][0x3a8] ;  /* 0x0000ea00ff087b82 */ /* 0x007e240000000800 */
[----:B0-----:R-:W-:-:S13]  /*0ce0*/  ISETP.GE.AND P1, PT, R8, 0x1, PT ;  /* 0x000000010800780c */ /* 0x001fda0003f26270 */
[----:B------:R-:W-:Y:S05]  /*0cf0*/  @!P1 BRA `(.L_x_7) ;  /* 0x00000018008c9947 */ /* 0x000fea0003800000 */
[----:B------:R-:W-:Y:S04]  /*0d00*/  BSSY.RECONVERGENT B0, `(.L_x_7) ;  /* 0x00001a2000007945 */ /* 0x000fe80003800200 */
[----:B------:R-:W-:Y:S05]  /*0d10*/  @!P0 BRA `(.L_x_8) ;  /* 0x0000001000408947 */ /* 0x000fea0003800000 */
[C---:B------:R-:W-:Y:S01]  /*0d20*/  LOP3.LUT R0, R10.reuse, 0x7, RZ, 0xc0, !PT ;  /* 0x000000070a007812 */ /* 0x040fe200078ec0ff */
[----:B------:R-:W-:Y:S01]  /*0d30*/  BSSY.RECONVERGENT B1, `(.L_x_9) ;  /* 0x000010d000017945 */ /* 0x000fe20003800200 */
[----:B------:R-:W-:Y:S01]  /*0d40*/  LOP3.LUT R4, R10, 0x7ffffff8, RZ, 0xc0, !PT ;  /* 0x7ffffff80a047812 */ /* 0x000fe200078ec0ff */
[----:B------:R-:W-:Y:S02]  /*0d50*/  IMAD.MOV.U32 R5, RZ, RZ, RZ ;  /* 0x000000ffff057224 */ /* 0x000fe400078e00ff */
[----:B------:R-:W-:-:S05]  /*0d60*/  VIADD R3, R0, 0xffffffff ;  /* 0xffffffff00037836 */ /* 0x000fca0000000000 */
[----:B------:R-:W-:Y:S02]  /*0d70*/  ISETP.GE.U32.AND P0, PT, R3, 0x3, PT ;  /* 0x000000030300780c */ /* 0x000fe40003f06070 */
[----:B------:R-:W-:-:S11]  /*0d80*/  LOP3.LUT R3, R10, 0x3, RZ, 0xc0, !PT ;  /* 0x000000030a037812 */ /* 0x000fd600078ec0ff */
.L_x_18:
[----:B0-----:R-:W0:Y:S01]  /*0d90*/  LDC R32, c[0x0][0x3a8] ;  /* 0x0000ea00ff207b82 */ /* 0x001e220000000800 */
[----:B------:R-:W1:Y:S01]  /*0da0*/  LDCU UR4, c[0x0][0x3a0] ;  /* 0x00007400ff0477ac */ /* 0x000e620008000800 */
[----:B------:R-:W-:Y:S01]  /*0db0*/  BSSY.RECONVERGENT B2, `(.L_x_10) ;  /* 0x0000101000027945 */ /* 0x000fe20003800200 */
[----:B0-----:R-:W-:-:S05]  /*0dc0*/  IMAD R9, R2, R32, R5 ;  /* 0x0000002002097224 */ /* 0x001fca00078e0205 */
[----:B-1----:R-:W-:-:S13]  /*0dd0*/  ISETP.GE.AND P1, PT, R9, UR4, PT ;  /* 0x0000000409007c0c */ /* 0x002fda000bf26270 */
[----:B------:R-:W-:Y:S05]  /*0de0*/  @P1 BRA `(.L_x_11) ;  /* 0x0000000c00f41947 */ /* 0x000fea0003800000 */
[----:B------:R-:W0:Y:S01]  /*0df0*/  LDC R33, c[0x0][0x3a4] ;  /* 0x0000e900ff217b82 */ /* 0x000e220000000800 */
[----:B------:R-:W-:Y:S02]  /*0e00*/  IMAD.MOV.U32 R35, RZ, RZ, -0x1 ;  /* 0xffffffffff237424 */ /* 0x000fe400078e00ff */
[----:B------:R-:W-:Y:S02]  /*0e10*/  IMAD.MOV.U32 R30, RZ, RZ, RZ ;  /* 0x000000ffff1e7224 */ /* 0x000fe400078e00ff */
[----:B------:R-:W-:Y:S02]  /*0e20*/  IMAD.MOV.U32 R20, RZ, RZ, -0x1 ;  /* 0xffffffffff147424 */ /* 0x000fe400078e00ff */
[----:B------:R-:W-:Y:S01]  /*0e30*/  IMAD.MOV.U32 R21, RZ, RZ, 0x7fefffff ;  /* 0x7fefffffff157424 */ /* 0x000fe200078e00ff */
[----:B------:R-:W1:Y:S01]  /*0e40*/  LDC.64 R10, c[0x0][0x380] ;  /* 0x0000e000ff0a7b82 */ /* 0x000e620000000a00 */
[----:B0-----:R-:W-:Y:S01]  /*0e50*/  ISETP.GE.U32.AND P1, PT, R33, 0x8, PT ;  /* 0x000000082100780c */ /* 0x001fe20003f26070 */
[----:B-1----:R-:W-:-:S12]  /*0e60*/  IMAD.WIDE R10, R9, 0x18, R10 ;  /* 0x00000018090a7825 */ /* 0x002fd800078e020a */
[----:B------:R-:W-:Y:S05]  /*0e70*/  @!P1 BRA `(.L_x_12) ;  /* 0x0000000400ac9947 */ /* 0x000fea0003800000 */
[C---:B------:R-:W-:Y:S02]  /*0e80*/  R2UR UR6, R6.reuse ;  /* 0x00000000060672ca */ /* 0x040fe400000e0000 */
[C---:B------:R-:W-:Y:S02]  /*0e90*/  R2UR UR7, R7.reuse ;  /* 0x00000000070772ca */ /* 0x040fe400000e0000 */
[----:B------:R-:W-:Y:S02]  /*0ea0*/  R2UR UR4, R6 ;  /* 0x00000000060472ca */ /* 0x000fe400000e0000 */
[----:B------:R-:W-:-:S09]  /*0eb0*/  R2UR UR5, R7 ;  /* 0x00000000070572ca */ /* 0x000fd200000e0000 */
[----:B------:R0:W5:Y:S04]  /*0ec0*/  LDG.E.64 R14, desc[UR6][R10.64+0x8] ;  /* 0x000008060a0e7981 */ /* 0x000168000c1e1b00 */
[----:B------:R0:W5:Y:S01]  /*0ed0*/  LDG.E.64 R12, desc[UR4][R10.64] ;  /* 0x000000040a0c7981 */ /* 0x000162000c1e1b00 */
[----:B------:R-:W1:Y:S01]  /*0ee0*/  LDCU.64 UR4, c[0x0][0x388] ;  /* 0x00007100ff0477ac */ /* 0x000e620008000a00 */
[----:B------:R-:W-:Y:S01]  /*0ef0*/  BSSY.RECONVERGENT B3, `(.L_x_13) ;  /* 0x0000062000037945 */ /* 0x000fe20003800200 */
[----:B------:R-:W-:Y:S02]  /*0f00*/  IMAD.MOV.U32 R35, RZ, RZ, -0x1 ;  /* 0xffffffffff237424 */ /* 0x000fe400078e00ff */
[----:B------:R-:W-:Y:S02]  /*0f10*/  IMAD.MOV.U32 R34, RZ, RZ, RZ ;  /* 0x000000ffff227224 */ /* 0x000fe400078e00ff */
[----:B------:R-:W-:-:S02]  /*0f20*/  IMAD.MOV.U32 R20, RZ, RZ, -0x1 ;  /* 0xffffffffff147424 */ /* 0x000fc400078e00ff */
[----:B------:R-:W-:Y:S01]  /*0f30*/  IMAD.MOV.U32 R21, RZ, RZ, 0x7fefffff ;  /* 0x7fefffffff157424 */ /* 0x000fe200078e00ff */
[----:B-1----:R-:W-:-:S04]  /*0f40*/  UIADD3 UR4, UP0, UPT, UR4, 0x40, URZ ;  /* 0x0000004004047890 */ /* 0x002fc8000ff1e0ff */
[----:B------:R-:W-:Y:S02]  /*0f50*/  UIADD3.X UR5, UPT, UPT, URZ, UR5, URZ, UP0, !UPT ;  /* 0x00000005ff057290 */ /* 0x000fe400087fe4ff */
[----:B------:R-:W-:-:S04]  /*0f60*/  IMAD.U32 R8, RZ, RZ, UR4 ;  /* 0x00000004ff087e24 */ /* 0x000fc8000f8e00ff */
[----:B0-----:R-:W-:-:S07]  /*0f70*/  IMAD.U32 R9, RZ, RZ, UR5 ;  /* 0x00000005ff097e24 */ /* 0x001fce000f8e00ff */
.L_x_14:
[C---:B------:R-:W-:Y:S02]  /*0f80*/  R2UR UR6, R6.reuse ;  /* 0x00000000060672ca */ /* 0x040fe400000e0000 */
[C---:B------:R-:W-:Y:S02]  /*0f90*/  R2UR UR7, R7.reuse ;  /* 0x00000000070772ca */ /* 0x040fe400000e0000 */
[----:B------:R-:W-:Y:S02]  /*0fa0*/  R2UR UR4, R6 ;  /* 0x00000000060472ca */ /* 0x000fe400000e0000 */
[----:B------:R-:W-:-:S09]  /*0fb0*/  R2UR UR5, R7 ;  /* 0x00000000070572ca */ /* 0x000fd200000e0000 */
[----:B------:R-:W2:Y:S04]  /*0fc0*/  LDG.E.64 R26, desc[UR6][R8.64+-0x38] ;  /* 0xffffc806081a7981 */ /* 0x000ea8000c1e1b00 */
[----:B------:R-:W3:Y:S04]  /*0fd0*/  LDG.E.64 R28, desc[UR4][R8.64+-0x40] ;  /* 0xffffc004081c7981 */ /* 0x000ee8000c1e1b00 */
[----:B------:R-:W4:Y:S04]  /*0fe0*/  LDG.E.64 R22, desc[UR6][R8.64+-0x28] ;  /* 0xffffd80608167981 */ /* 0x000f28000c1e1b00 */
[----:B------:R-:W4:Y:S04]  /*0ff0*/  LDG.E.64 R24, desc[UR4][R8.64+-0x30] ;  /* 0xffffd00408187981 */ /* 0x000f28000c1e1b00 */
[----:B------:R-:W4:Y:S01]  /*1000*/  LDG.E.64 R30, desc[UR4][R8.64+-0x20] ;  /* 0xffffe004081e7981 */ /* 0x000f22000c1e1b00 */
[----:B--2--5:R-:W-:-:S02]  /*1010*/  DADD R26, R14, -R26 ;  /* 0x000000000e1a7229 */ /* 0x024fc4000000081a */
[----:B---3--:R-:W-:-:S06]  /*1020*/  DADD R28, R12, -R28 ;  /* 0x000000000c1c7229 */ /* 0x008fcc000000081c */
[----:B------:R-:W-:Y:S02]  /*1030*/  DMUL R26, R26, R26 ;  /* 0x0000001a1a1a7228 */ /* 0x000fe40000000000 */
[----:B----4-:R-:W-:Y:S02]  /*1040*/  DADD R22, R14, -R22 ;  /* 0x000000000e167229 */ /* 0x010fe40000000816 */
[----:B------:R-:W-:-:S04]  /*1050*/  DADD R24, R12, -R24 ;  /* 0x000000000c187229 */ /* 0x000fc80000000818 */
[----:B------:R-:W-:Y:S01]  /*1060*/  DFMA R26, R28, R28, R26 ;  /* 0x0000001c1c1a722b */ /* 0x000fe2000000001a */
[----:B------:R-:W2:Y:S07]  /*1070*/  LDG.E.64 R28, desc[UR6][R8.64+-0x8] ;  /* 0xfffff806081c7981 */ /* 0x000eae000c1e1b00 */
[----:B------:R-:W-:-:S06]  /*1080*/  DSETP.GEU.AND P6, PT, R26, R20, PT ;  /* 0x000000141a00722a */ /* 0x000fcc0003fce000 */
[----:B------:R-:W-:Y:S02]  /*1090*/  FSEL R20, R26, R20, !P6 ;  /* 0x000000141a147208 */ /* 0x000fe40007000000 */
[----:B------:R-:W-:Y:S01]  /*10a0*/  FSEL R21, R27, R21, !P6 ;  /* 0x000000151b157208 */ /* 0x000fe20007000000 */
[----:B------:R-:W-:Y:S01]  /*10b0*/  DMUL R26, R22, R22 ;  /* 0x00000016161a7228 */ /* 0x000fe20000000000 */
[----:B------:R-:W3:Y:S07]  /*10c0*/  LDG.E.64 R22, desc[UR6][R8.64+-0x18] ;  /* 0xffffe80608167981 */ /* 0x000eee000c1e1b00 */
[----:B------:R-:W-:Y:S01]  /*10d0*/  DFMA R26, R24, R24, R26 ;  /* 0x00000018181a722b */ /* 0x000fe2000000001a */
[----:B------:R-:W4:Y:S01]  /*10e0*/  LDG.E.64 R24, desc[UR4][R8.64+-0x10] ;  /* 0xfffff00408187981 */ /* 0x000f22000c1e1b00 */
[----:B------:R-:W-:-:S06]  /*10f0*/  DADD R30, R12, -R30 ;  /* 0x000000000c1e7229 */ /* 0x000fcc000000081e */
[----:B------:R-:W-:-:S06]  /*1100*/  DSETP.GEU.AND P1, PT, R26, R20, PT ;  /* 0x000000141a00722a */ /* 0x000fcc0003f2e000 */
[----:B------:R-:W-:Y:S02]  /*1110*/  FSEL R20, R26, R20, !P1 ;  /* 0x000000141a147208 */ /* 0x000fe40004800000 */
[----:B------:R-:W-:Y:S02]  /*1120*/  FSEL R21, R27, R21, !P1 ;  /* 0x000000151b157208 */ /* 0x000fe40004800000 */
[----:B------:R-:W4:Y:S01]  /*1130*/  LDG.E.64 R26, desc[UR6][R8.64+0x8] ;  /* 0x00000806081a7981 */ /* 0x000f22000c1e1b00 */
[----:B---3--:R-:W-:-:S08]  /*1140*/  DADD R22, R14, -R22 ;  /* 0x000000000e167229 */ /* 0x008fd00000000816 */
[----:B------:R-:W-:Y:S02]  /*1150*/  DMUL R22, R22, R22 ;  /* 0x0000001616167228 */ /* 0x000fe40000000000 */
[----:B--2---:R-:W-:-:S06]  /*1160*/  DADD R28, R14, -R28 ;  /* 0x000000000e1c7229 */ /* 0x004fcc000000081c */
[----:B------:R-:W-:Y:S01]  /*1170*/  DFMA R22, R30, R30, R22 ;  /* 0x0000001e1e16722b */ /* 0x000fe20000000016 */
[----:B------:R-:W2:Y:S01]  /*1180*/  LDG.E.64 R30, desc[UR4][R8.64] ;  /* 0x00000004081e7981 */ /* 0x000ea2000c1e1b00 */
[----:B----4-:R-:W-:-:S06]  /*1190*/  DADD R24, R12, -R24 ;  /* 0x000000000c187229 */ /* 0x010fcc0000000818 */
[----:B------:R-:W-:Y:S02]  /*11a0*/  DSETP.GEU.AND P2, PT, R22, R20, PT ;  /* 0x000000141600722a */ /* 0x000fe40003f4e000 */
[----:B------:R-:W-:-:S04]  /*11b0*/  DMUL R28, R28, R28 ;  /* 0x0000001c1c1c7228 */ /* 0x000fc80000000000 */
[----:B------:R-:W-:Y:S02]  /*11c0*/  FSEL R20, R22, R20, !P2 ;  /* 0x0000001416147208 */ /* 0x000fe40005000000 */
[----:B------:R-:W-:Y:S02]  /*11d0*/  FSEL R21, R23, R21, !P2 ;  /* 0x0000001517157208 */ /* 0x000fe40005000000 */
[----:B------:R-:W3:Y:S01]  /*11e0*/  LDG.E.64 R22, desc[UR6][R8.64+0x18] ;  /* 0x0000180608167981 */ /* 0x000ee2000c1e1b00 */
[----:B------:R-:W-:-:S03]  /*11f0*/  DFMA R28, R24, R24, R28 ;  /* 0x00000018181c722b */ /* 0x000fc6000000001c */
[----:B------:R-:W4:Y:S01]  /*1200*/  LDG.E.64 R24, desc[UR4][R8.64+0x10] ;  /* 0x0000100408187981 */ /* 0x000f22000c1e1b00 */
[----:B------:R-:W-:-:S04]  /*1210*/  DADD R26, R14, -R26 ;  /* 0x000000000e1a7229 */ /* 0x000fc8000000081a */
[----:B------:R-:W-:-:S04]  /*1220*/  DSETP.GEU.AND P3, PT, R28, R20, PT ;  /* 0x000000141c00722a */ /* 0x000fc80003f6e000 */
[----:B------:R-:W-:Y:S02]  /*1230*/  DMUL R26, R26, R26 ;  /* 0x0000001a1a1a7228 */ /* 0x000fe40000000000 */
[----:B------:R-:W-:Y:S02]  /*1240*/  FSEL R20, R28, R20, !P3 ;  /* 0x000000141c147208 */ /* 0x000fe40005800000 */
[----:B------:R-:W-:Y:S01]  /*1250*/  FSEL R21, R29, R21, !P3 ;  /* 0x000000151d157208 */ /* 0x000fe20005800000 */
[----:B--2---:R-:W-:-:S08]  /*1260*/  DADD R30, R12, -R30 ;  /* 0x000000000c1e7229 */ /* 0x004fd0000000081e */
[----:B------:R-:W-:Y:S02]  /*1270*/  DFMA R26, R30, R30, R26 ;  /* 0x0000001e1e1a722b */ /* 0x000fe4000000001a */
[----:B------:R-:W2:Y:S01]  /*1280*/  LDG.E.64 R30, desc[UR6][R8.64+0x28] ;  /* 0x00002806081e7981 */ /* 0x000ea2000c1e1b00 */
[----:B---3--:R-:W-:Y:S02]  /*1290*/  DADD R28, R14, -R22 ;  /* 0x000000000e1c7229 */ /* 0x008fe40000000816 */
[----:B----4-:R-:W-:-:S06]  /*12a0*/  DADD R22, R12, -R24 ;  /* 0x000000000c167229 */ /* 0x010fcc0000000818 */
[----:B------:R-:W-:Y:S02]  /*12b0*/  DMUL R24, R28, R28 ;  /* 0x0000001c1c187228 */ /* 0x000fe40000000000 */
[----:B------:R-:W3:Y:S01]  /*12c0*/  LDG.E.64 R28, desc[UR4][R8.64+0x20] ;  /* 0x00002004081c7981 */ /* 0x000ee2000c1e1b00 */
[----:B------:R-:W-:-:S05]  /*12d0*/  DSETP.GEU.AND P4, PT, R26, R20, PT ;  /* 0x000000141a00722a */ /* 0x000fca0003f8e000 */
[----:B------:R-:W-:Y:S01]  /*12e0*/  DFMA R24, R22, R22, R24 ;  /* 0x000000161618722b */ /* 0x000fe20000000018 */
[----:B------:R-:W4:Y:S01]  /*12f0*/  LDG.E.64 R22, desc[UR6][R8.64+0x38] ;  /* 0x0000380608167981 */ /* 0x000f22000c1e1b00 */
[----:B------:R-:W-:Y:S02]  /*1300*/  FSEL R20, R26, R20, !P4 ;  /* 0x000000141a147208 */ /* 0x000fe40006000000 */
[----:B------:R-:W-:Y:S02]  /*1310*/  FSEL R21, R27, R21, !P4 ;  /* 0x000000151b157208 */ /* 0x000fe40006000000 */
[----:B------:R0:W4:Y:S04]  /*1320*/  LDG.E.64 R26, desc[UR4][R8.64+0x30] ;  /* 0x00003004081a7981 */ /* 0x000128000c1e1b00 */
[----:B------:R-:W-:Y:S01]  /*1330*/  DSETP.GEU.AND P5, PT, R24, R20, PT ;  /* 0x000000141800722a */ /* 0x000fe20003fae000 */
[----:B------:R-:W-:-:S05]  /*1340*/  SEL R35, R34, R35, !P6 ;  /* 0x0000002322237207 */ /* 0x000fca0007000000 */
[----:B------:R-:W-:Y:S02]  /*1350*/  FSEL R20, R24, R20, !P5 ;  /* 0x0000001418147208 */ /* 0x000fe40006800000 */
[----:B------:R-:W-:Y:S01]  /*1360*/  FSEL R21, R25, R21, !P5 ;  /* 0x0000001519157208 */ /* 0x000fe20006800000 */
[C---:B------:R-:W-:Y:S02]  /*1370*/  @!P1 VIADD R35, R34.reuse, 0x1 ;  /* 0x0000000122239836 */ /* 0x040fe40000000000 */
[C---:B------:R-:W-:Y:S02]  /*1380*/  @!P2 VIADD R35, R34.reuse, 0x2 ;  /* 0x000000022223a836 */ /* 0x040fe40000000000 */
[C---:B------:R-:W-:Y:S02]  /*1390*/  @!P3 VIADD R35, R34.reuse, 0x3 ;  /* 0x000000032223b836 */ /* 0x040fe40000000000 */
[C---:B------:R-:W-:Y:S02]  /*13a0*/  @!P4 VIADD R35, R34.reuse, 0x4 ;  /* 0x000000042223c836 */ /* 0x040fe40000000000 */
[----:B------:R-:W-:Y:S01]  /*13b0*/  @!P5 VIADD R35, R34, 0x5 ;  /* 0x000000052223d836 */ /* 0x000fe20000000000 */
[----:B0-----:R-:W-:-:S05]  /*13c0*/  IADD3 R8, P3, PT, R8, 0x80, RZ ;  /* 0x0000008008087810 */ /* 0x001fca0007f7e0ff */
[----:B------:R-:W-:Y:S01]  /*13d0*/  IMAD.X R9, RZ, RZ, R9, P3 ;  /* 0x000000ffff097224 */ /* 0x000fe200018e0609 */
[----:B--2---:R-:W-:-:S08]  /*13e0*/  DADD R30, R14, -R30 ;  /* 0x000000000e1e7229 */ /* 0x004fd0000000081e */
[----:B------:R-:W-:Y:S02]  /*13f0*/  DMUL R30, R30, R30 ;  /* 0x0000001e1e1e7228 */ /* 0x000fe40000000000 */
[----:B---3--:R-:W-:Y:S02]  /*1400*/  DADD R28, R12, -R28 ;  /* 0x000000000c1c7229 */ /* 0x008fe4000000081c */
[----:B----4-:R-:W-:-:S06]  /*1410*/  DADD R22, R14, -R22 ;  /* 0x000000000e167229 */ /* 0x010fcc0000000816 */
[----:B------:R-:W-:Y:S02]  /*1420*/  DFMA R30, R28, R28, R30 ;  /* 0x0000001c1c1e722b */ /* 0x000fe4000000001e */
[----:B------:R-:W-:Y:S02]  /*1430*/  DADD R26, R12, -R26 ;  /* 0x000000000c1a7229 */ /* 0x000fe4000000081a */
[----:B------:R-:W-:-:S04]  /*1440*/  DMUL R22, R22, R22 ;  /* 0x0000001616167228 */ /* 0x000fc80000000000 */
[----:B------:R-:W-:-:S04]  /*1450*/  DSETP.GEU.AND P6, PT, R30, R20, PT ;  /* 0x000000141e00722a */ /* 0x000fc80003fce000 */
[----:B------:R-:W-:Y:S02]  /*1460*/  DFMA R22, R26, R26, R22 ;  /* 0x0000001a1a16722b */ /* 0x000fe40000000016 */
[----:B------:R-:W-:Y:S02]  /*1470*/  FSEL R20, R30, R20, !P6 ;  /* 0x000000141e147208 */ /* 0x000fe40007000000 */
[----:B------:R-:W-:-:S06]  /*1480*/  FSEL R21, R31, R21, !P6 ;  /* 0x000000151f157208 */ /* 0x000fcc0007000000 */
[----:B------:R-:W-:Y:S01]  /*1490*/  DSETP.GEU.AND P1, PT, R22, R20, PT ;  /* 0x000000141600722a */ /* 0x000fe20003f2e000 */
[----:B------:R-:W-:-:S13]  /*14a0*/  @!P6 VIADD R35, R34, 0x6 ;  /* 0x000000062223e836 */ /* 0x000fda0000000000 */
[C---:B------:R-:W-:Y:S02]  /*14b0*/  @!P1 VIADD R35, R34.reuse, 0x7 ;  /* 0x0000000722239836 */ /* 0x040fe40000000000 */
[----:B------:R-:W-:-:S05]  /*14c0*/  VIADD R34, R34, 0x8 ;  /* 0x0000000822227836 */ /* 0x000fca0000000000 */
[----:B------:R-:W-:Y:S02]  /*14d0*/  ISETP.NE.AND P2, PT, R34, R4, PT ;  /* 0x000000042200720c */ /* 0x000fe40003f45270 */
[----:B------:R-:W-:Y:S02]  /*14e0*/  FSEL R20, R22, R20, !P1 ;  /* 0x0000001416147208 */ /* 0x000fe40004800000 */
[----:B------:R-:W-:-:S09]  /*14f0*/  FSEL R21, R23, R21, !P1 ;  /* 0x0000001517157208 */ /* 0x000fd20004800000 */
[----:B------:R-:W-:Y:S05]  /*1500*/  @P2 BRA `(.L_x_14) ;  /* 0xfffffff8009c2947 */ /* 0x000fea000383ffff */
[----:B------:R-:W-:Y:S05]  /*1510*/  BSYNC.RECONVERGENT B3 ;  /* 0x0000000000037941 */ /* 0x000fea0003800200 */
.L_x_13:
[----:B------:R-:W-:-:S07]  /*1520*/  IMAD.MOV.U32 R30, RZ, RZ, R4 ;  /* 0x000000ffff1e7224 */ /* 0x000fce00078e0004 */
.L_x_12:
[----:B------:R-:W-:-:S13]  /*1530*/  ISETP.NE.AND P1, PT, R0, RZ, PT ;  /* 0x000000ff0000720c */ /* 0x000fda0003f25270 */
[----:B------:R-:W-:Y:S05]  /*1540*/  @!P1 BRA `(.L_x_15) ;  /* 0x0000000400cc9947 */ /* 0x000fea0003800000 */
[----:B------:R-:W-:Y:S01]  /*1550*/  ISETP.NE.AND P5, PT, R3, RZ, PT ;  /* 0x000000ff0300720c */ /* 0x000fe20003fa5270 */
[----:B------:R-:W-:-:S12]  /*1560*/  @!P0 BRA `(.L_x_16) ;  /* 0x0000000000d48947 */ /* 0x000fd80003800000 */
[----:B------:R-:W0:Y:S01]  /*1570*/  LDC.64 R36, c[0x0][0x388] ;  /* 0x0000e200ff247b82 */ /* 0x000e220000000a00 */
[C---:B------:R-:W-:Y:S02]  /*1580*/  R2UR UR8, R6.reuse ;  /* 0x00000000060872ca */ /* 0x040fe400000e0000 */
[C---:B------:R-:W-:Y:S02]  /*1590*/  R2UR UR9, R7.reuse ;  /* 0x00000000070972ca */ /* 0x040fe400000e0000 */
[C---:B------:R-:W-:Y:S02]  /*15a0*/  R2UR UR10, R6.reuse ;  /* 0x00000000060a72ca */ /* 0x040fe400000e0000 */
[C---:B------:R-:W-:Y:S02]  /*15b0*/  R2UR UR11, R7.reuse ;  /* 0x00000000070b72ca */ /* 0x040fe400000e0000 */
[----:B------:R-:W-:Y:S02]  /*15c0*/  R2UR UR6, R6 ;  /* 0x00000000060672ca */ /* 0x000fe400000e0000 */
[----:B------:R-:W-:-:S02]  /*15d0*/  R2UR UR7, R7 ;  /* 0x00000000070772ca */ /* 0x000fc400000e0000 */
[----:B------:R-:W-:Y:S02]  /*15e0*/  R2UR UR4, R6 ;  /* 0x00000000060472ca */ /* 0x000fe400000e0000 */
[----:B------:R-:W-:Y:S01]  /*15f0*/  R2UR UR5, R7 ;  /* 0x00000000070572ca */ /* 0x000fe200000e0000 */
[----:B------:R-:W2:Y:S01]  /*1600*/  LDG.E.64 R26, desc[UR8][R10.64+0x8] ;  /* 0x000008080a1a7981 */ /* 0x000ea2000c1e1b00 */
[----:B0-----:R-:W-:-:S11]  /*1610*/  IMAD.WIDE.U32 R36, R30, 0x10, R36 ;  /* 0x000000101e247825 */ /* 0x001fd600078e0024 */
[----:B------:R-:W3:Y:S04]  /*1620*/  LDG.E.64 R28, desc[UR4][R10.64] ;  /* 0x000000040a1c7981 */ /* 0x000ee8000c1e1b00 */
[----:B------:R-:W2:Y:S04]  /*1630*/  LDG.E.64 R8, desc[UR10][R36.64+0x8] ;  /* 0x0000080a24087981 */ /* 0x000ea8000c1e1b00 */
[----:B------:R-:W4:Y:S04]  /*1640*/  LDG.E.64 R12, desc[UR6][R36.64+0x18] ;  /* 0x00001806240c7981 */ /* 0x000f28000c1e1b00 */
[----:B------:R-:W3:Y:S04]  /*1650*/  LDG.E.64 R22, desc[UR6][R36.64] ;  /* 0x0000000624167981 */ /* 0x000ee8000c1e1b00 */
[----:B------:R-:W5:Y:S04]  /*1660*/  LDG.E.64 R14, desc[UR4][R36.64+0x10] ;  /* 0x00001004240e7981 */ /* 0x000f68000c1e1b00 */
[----:B------:R-:W5:Y:S01]  /*1670*/  LDG.E.64 R24, desc[UR6][R36.64+0x28] ;  /* 0x0000280624187981 */ /* 0x000f62000c1e1b00 */
[----:B--2---:R-:W-:-:S02]  /*1680*/  DADD R8, R26, -R8 ;  /* 0x000000001a087229 */ /* 0x004fc40000000808 */
[----:B----4-:R-:W-:Y:S02]  /*1690*/  DADD R12, R26, -R12 ;  /* 0x000000001a0c7229 */ /* 0x010fe4000000080c */
[----:B---3--:R-:W-:-:S04]  /*16a0*/  DADD R22, R28, -R22 ;  /* 0x000000001c167229 */ /* 0x008fc80000000816 */
[----:B------:R-:W-:Y:S02]  /*16b0*/  DMUL R8, R8, R8 ;  /* 0x0000000808087228 */ /* 0x000fe40000000000 */
[----:B-----5:R-:W-:Y:S02]  /*16c0*/  DADD R14, R28, -R14 ;  /* 0x000000001c0e7229 */ /* 0x020fe4000000080e */
[----:B------:R-:W-:-:S04]  /*16d0*/  DMUL R12, R12, R12 ;  /* 0x0000000c0c0c7228 */ /* 0x000fc80000000000 */
[----:B------:R-:W-:Y:S01]  /*16e0*/  DFMA R8, R22, R22, R8 ;  /* 0x000000161608722b */ /* 0x000fe20000000008 */
[----:B------:R-:W2:Y:S03]  /*16f0*/  LDG.E.64 R22, desc[UR4][R36.64+0x20] ;  /* 0x0000200424167981 */ /* 0x000ea6000c1e1b00 */
[----:B------:R-:W-:Y:S01]  /*1700*/  DFMA R12, R14, R14, R12 ;  /* 0x0000000e0e0c722b */ /* 0x000fe2000000000c */
[----:B------:R-:W3:Y:S03]  /*1710*/  LDG.E.64 R14, desc[UR8][R36.64+0x38] ;  /* 0x00003808240e7981 */ /* 0x000ee6000c1e1b00 */
[----:B------:R-:W-:-:S06]  /*1720*/  DSETP.GEU.AND P1, PT, R8, R20, PT ;  /* 0x000000140800722a */ /* 0x000fcc0003f2e000 */
[----:B------:R-:W-:Y:S02]  /*1730*/  FSEL R8, R8, R20, !P1 ;  /* 0x0000001408087208 */ /* 0x000fe40004800000 */
[----:B------:R-:W-:Y:S02]  /*1740*/  FSEL R9, R9, R21, !P1 ;  /* 0x0000001509097208 */ /* 0x000fe40004800000 */
[----:B------:R-:W4:Y:S01]  /*1750*/  LDG.E.64 R20, desc[UR6][R36.64+0x30] ;  /* 0x0000300624147981 */ /* 0x000f22000c1e1b00 */
[----:B------:R-:W-:-:S03]  /*1760*/  DADD R24, R26, -R24 ;  /* 0x000000001a187229 */ /* 0x000fc60000000818 */
[----:B------:R-:W-:-:S05]  /*1770*/  DSETP.GEU.AND P2, PT, R12, R8, PT ;  /* 0x000000080c00722a */ /* 0x000fca0003f4e000 */
[----:B------:R-:W-:Y:S01]  /*1780*/  DMUL R24, R24, R24 ;  /* 0x0000001818187228 */ /* 0x000fe20000000000 */
[----:B------:R-:W-:Y:S02]  /*1790*/  FSEL R8, R12, R8, !P2 ;  /* 0x000000080c087208 */ /* 0x000fe40005000000 */
[----:B------:R-:W-:Y:S02]  /*17a0*/  FSEL R9, R13, R9, !P2 ;  /* 0x000000090d097208 */ /* 0x000fe40005000000 */
[----:B------:R-:W-:-:S04]  /*17b0*/  SEL R35, R30, R35, !P1 ;  /* 0x000000231e237207 */ /* 0x000fc80004800000 */
[----:B------:R-:W-:Y:S01]  /*17c0*/  @!P2 VIADD R35, R30, 0x1 ;  /* 0x000000011e23a836 */ /* 0x000fe20000000000 */
[----:B--2---:R-:W-:Y:S02]  /*17d0*/  DADD R22, R28, -R22 ;  /* 0x000000001c167229 */ /* 0x004fe40000000816 */
[----:B---3--:R-:W-:-:S06]  /*17e0*/  DADD R14, R26, -R14 ;  /* 0x000000001a0e7229 */ /* 0x008fcc000000080e */
[----:B------:R-:W-:Y:S02]  /*17f0*/  DFMA R24, R22, R22, R24 ;  /* 0x000000161618722b */ /* 0x000fe40000000018 */
[----:B------:R-:W-:Y:S02]  /*1800*/  DMUL R12, R14, R14 ;  /* 0x0000000e0e0c7228 */ /* 0x000fe40000000000 */
[----:B----4-:R-:W-:-:S04]  /*1810*/  DADD R20, R28, -R20 ;  /* 0x000000001c147229 */ /* 0x010fc80000000814 */
[----:B------:R-:W-:-:S04]  /*1820*/  DSETP.GEU.AND P3, PT, R24, R8, PT ;  /* 0x000000081800722a */ /* 0x000fc80003f6e000 */
[----:B------:R-:W-:Y:S02]  /*1830*/  DFMA R12, R20, R20, R12 ;  /* 0x00000014140c722b */ /* 0x000fe4000000000c */
[----:B------:R-:W-:Y:S02]  /*1840*/  FSEL R8, R24, R8, !P3 ;  /* 0x0000000818087208 */ /* 0x000fe40005800000 */
[----:B------:R-:W-:-:S06]  /*1850*/  FSEL R9, R25, R9, !P3 ;  /* 0x0000000919097208 */ /* 0x000fcc0005800000 */
[----:B------:R-:W-:Y:S01]  /*1860*/  DSETP.GEU.AND P4, PT, R12, R8, PT ;  /* 0x000000080c00722a */ /* 0x000fe20003f8e000 */
[----:B------:R-:W-:-:S05]  /*1870*/  @!P3 VIADD R35, R30, 0x2 ;  /* 0x000000021e23b836 */ /* 0x000fca0000000000 */
[----:B------:R-:W-:Y:S02]  /*1880*/  FSEL R20, R12, R8, !P4 ;  /* 0x000000080c147208 */ /* 0x000fe40006000000 */
[----:B------:R-:W-:-:S06]  /*1890*/  FSEL R21, R13, R9, !P4 ;  /* 0x000000090d157208 */ /* 0x000fcc0006000000 */
[C---:B------:R-:W-:Y:S02]  /*18a0*/  @!P4 VIADD R35, R30.reuse, 0x3 ;  /* 0x000000031e23c836 */ /* 0x040fe40000000000 */
[----:B------:R-:W-:-:S07]  /*18b0*/  VIADD R30, R30, 0x4 ;  /* 0x000000041e1e7836 */ /* 0x000fce0000000000 */
.L_x_16:
[----:B------:R-:W-:Y:S05]  /*18c0*/  @!P5 BRA `(.L_x_15) ;  /* 0x0000000000ecd947 */ /* 0x000fea0003800000 */
[----:B------:R-:W-:Y:S02]  /*18d0*/  ISETP.NE.AND P2, PT, R3, 0x1, PT ;  /* 0x000000010300780c */ /* 0x000fe40003f45270 */
[----:B------:R-:W-:-:S11]  /*18e0*/  LOP3.LUT P1, RZ, R33, 0x1, RZ, 0xc0, !PT ;  /* 0x0000000121ff7812 */ /* 0x000fd6000782c0ff */
[----:B------:R-:W-:Y:S05]  /*18f0*/  @!P2 BRA `(.L_x_17) ;  /* 0x00000000008ca947 */ /* 0x000fea0003800000 */
[----:B------:R-:W0:Y:S01]  /*1900*/  LDC.64 R28, c[0x0][0x388] ;  /* 0x0000e200ff1c7b82 */ /* 0x000e220000000a00 */
[C---:B------:R-:W-:Y:S02]  /*1910*/  R2UR UR8, R6.reuse ;  /* 0x00000000060872ca */ /* 0x040fe400000e0000 */
[C---:B------:R-:W-:Y:S02]  /*1920*/  R2UR UR9, R7.reuse ;  /* 0x00000000070972ca */ /* 0x040fe400000e0000 */
[C---:B------:R-:W-:Y:S02]  /*1930*/  R2UR UR10, R6.reuse ;  /* 0x00000000060a72ca */ /* 0x040fe400000e0000 */
[C---:B------:R-:W-:Y:S02]  /*1940*/  R2UR UR11, R7.reuse ;  /* 0x00000000070b72ca */ /* 0x040fe400000e0000 */
[----:B------:R-:W-:Y:S02]  /*1950*/  R2UR UR4, R6 ;  /* 0x00000000060472ca */ /* 0x000fe400000e0000 */
[----:B------:R-:W-:-:S02]  /*1960*/  R2UR UR5, R7 ;  /* 0x00000000070572ca */ /* 0x000fc400000e0000 */
[C---:B------:R-:W-:Y:S02]  /*1970*/  R2UR UR6, R6.reuse ;  /* 0x00000000060672ca */ /* 0x040fe400000e0000 */
[C---:B------:R-:W-:Y:S01]  /*1980*/  R2UR UR7, R7.reuse ;  /* 0x00000000070772ca */ /* 0x040fe200000e0000 */
[----:B------:R-:W2:Y:S01]  /*1990*/  LDG.E.64 R8, desc[UR8][R10.64+0x8] ;  /* 0x000008080a087981 */ /* 0x000ea2000c1e1b00 */
[----:B------:R-:W-:Y:S02]  /*19a0*/  R2UR UR12, R6 ;  /* 0x00000000060c72ca */ /* 0x000fe400000e0000 */
[----:B------:R-:W-:Y:S01]  /*19b0*/  R2UR UR13, R7 ;  /* 0x00000000070d72ca */ /* 0x000fe200000e0000 */
[----:B0-----:R-:W-:-:S04]  /*19c0*/  IMAD.WIDE.U32 R28, R30, 0x10, R28 ;  /* 0x000000101e1c7825 */ /* 0x001fc800078e001c */
[----:B------:R-:W3:Y:S04]  /*19d0*/  LDG.E.64 R26, desc[UR4][R10.64] ;  /* 0x000000040a1a7981 */ /* 0x000ee8000c1e1b00 */
[----:B------:R-:W2:Y:S04]  /*19e0*/  LDG.E.64 R24, desc[UR10][R28.64+0x8] ;  /* 0x0000080a1c187981 */ /* 0x000ea8000c1e1b00 */
[----:B------:R-:W3:Y:S04]  /*19f0*/  LDG.E.64 R22, desc[UR6][R28.64] ;  /* 0x000000061c167981 */ /* 0x000ee8000c1e1b00 */
[----:B------:R-:W4:Y:S04]  /*1a00*/  LDG.E.64 R12, desc[UR12][R28.64+0x18] ;  /* 0x0000180c1c0c7981 */ /* 0x000f28000c1e1b00 */
[----:B------:R-:W5:Y:S01]  /*1a10*/  LDG.E.64 R14, desc[UR8][R28.64+0x10] ;  /* 0x000010081c0e7981 */ /* 0x000f62000c1e1b00 */
[----:B--2---:R-:W-:-:S02]  /*1a20*/  DADD R24, R8, -R24 ;  /* 0x0000000008187229 */ /* 0x004fc40000000818 */
[----:B---3--:R-:W-:-:S06]  /*1a30*/  DADD R22, R26, -R22 ;  /* 0x000000001a167229 */ /* 0x008fcc0000000816 */
[----:B------:R-:W-:Y:S02]  /*1a40*/  DMUL R24, R24, R24 ;  /* 0x0000001818187228 */ /* 0x000fe40000000000 */
[----:B----4-:R-:W-:Y:S02]  /*1a50*/  DADD R12, R8, -R12 ;  /* 0x00000000080c7229 */ /* 0x010fe4000000080c */
[----:B-----5:R-:W-:-:S04]  /*1a60*/  DADD R14, R26, -R14 ;  /* 0x000000001a0e7229 */ /* 0x020fc8000000080e */
[----:B------:R-:W-:Y:S02]  /*1a70*/  DFMA R24, R22, R22, R24 ;  /* 0x000000161618722b */ /* 0x000fe40000000018 */
[----:B------:R-:W-:-:S06]  /*1a80*/  DMUL R12, R12, R12 ;  /* 0x0000000c0c0c7228 */ /* 0x000fcc0000000000 */
[----:B------:R-:W-:Y:S02]  /*1a90*/  DSETP.GEU.AND P2, PT, R24, R20, PT ;  /* 0x000000141800722a */ /* 0x000fe40003f4e000 */
[----:B------:R-:W-:-:S04]  /*1aa0*/  DFMA R12, R14, R14, R12 ;  /* 0x0000000e0e0c722b */ /* 0x000fc8000000000c */
[----:B------:R-:W-:Y:S02]  /*1ab0*/  FSEL R8, R24, R20, !P2 ;  /* 0x0000001418087208 */ /* 0x000fe40005000000 */
[----:B------:R-:W-:-:S06]  /*1ac0*/  FSEL R9, R25, R21, !P2 ;  /* 0x0000001519097208 */ /* 0x000fcc0005000000 */
[----:B------:R-:W-:Y:S01]  /*1ad0*/  DSETP.GEU.AND P3, PT, R12, R8, PT ;  /* 0x000000080c00722a */ /* 0x000fe20003f6e000 */
[----:B------:R-:W-:-:S05]  /*1ae0*/  SEL R35, R30, R35, !P2 ;  /* 0x000000231e237207 */ /* 0x000fca0005000000 */
[----:B------:R-:W-:Y:S02]  /*1af0*/  FSEL R20, R12, R8, !P3 ;  /* 0x000000080c147208 */ /* 0x000fe40005800000 */
[----:B------:R-:W-:-:S06]  /*1b00*/  FSEL R21, R13, R9, !P3 ;  /* 0x000000090d157208 */ /* 0x000fcc0005800000 */
[C---:B------:R-:W-:Y:S02]  /*1b10*/  @!P3 VIADD R35, R30.reuse, 0x1 ;  /* 0x000000011e23b836 */ /* 0x040fe40000000000 */
[----:B------:R-:W-:-:S07]  /*1b20*/  VIADD R30, R30, 0x2 ;  /* 0x000000021e1e7836 */ /* 0x000fce0000000000 */
.L_x_17:
        /* <DEDUP_REMOVED lines=11> */
[----:B0-----:R-:W-:-:S07]  /*1be0*/  IMAD.WIDE.U32 R12, R30, 0x10, R12 ;  /* 0x000000101e0c7825 */ /* 0x001fce00078e000c */
[----:B------:R-:W3:Y:S04]  /*1bf0*/  LDG.E.64 R8, desc[UR4][R10.64] ;  /* 0x000000040a087981 */ /* 0x000ee8000c1e1b00 */
[----:B------:R-:W2:Y:S04]  /*1c00*/  LDG.E.64 R22, desc[UR10][R12.64+0x8] ;  /* 0x0000080a0c167981 */ /* 0x000ea8000c1e1b00 */
[----:B------:R-:W3:Y:S01]  /*1c10*/  LDG.E.64 R14, desc[UR6][R12.64] ;  /* 0x000000060c0e7981 */ /* 0x000ee2000c1e1b00 */
[----:B--2---:R-:W-:Y:S02]  /*1c20*/  DADD R22, R24, -R22 ;  /* 0x0000000018167229 */ /* 0x004fe40000000816 */
[----:B---3--:R-:W-:-:S06]  /*1c30*/  DADD R8, R8, -R14 ;  /* 0x0000000008087229 */ /* 0x008fcc000000080e */
[----:B------:R-:W-:-:S08]  /*1c40*/  DMUL R22, R22, R22 ;  /* 0x0000001616167228 */ /* 0x000fd00000000000 */
[----:B------:R-:W-:-:S08]  /*1c50*/  DFMA R22, R8, R8, R22 ;  /* 0x000000080816722b */ /* 0x000fd00000000016 */
[----:B------:R-:W-:-:S06]  /*1c60*/  DSETP.GEU.AND P1, PT, R22, R20, PT ;  /* 0x000000141600722a */ /* 0x000fcc0003f2e000 */
[----:B------:R-:W-:-:S08]  /*1c70*/  SEL R35, R30, R35, !P1 ;  /* 0x000000231e237207 */ /* 0x000fd00004800000 */
.L_x_15:
[C---:B------:R-:W-:Y:S01]  /*1c80*/  R2UR UR4, R6.reuse ;  /* 0x00000000060472ca */ /* 0x040fe200000e0000 */
[----:B------:R-:W-:Y:S01]  /*1c90*/  IMAD.WIDE R8, R35, 0x10, R18 ;  /* 0x0000001023087825 */ /* 0x000fe200078e0212 */
[C---:B------:R-:W-:Y:S02]  /*1ca0*/  R2UR UR5, R7.reuse ;  /* 0x00000000070572ca */ /* 0x040fe400000e0000 */
[C---:B------:R-:W-:Y:S02]  /*1cb0*/  R2UR UR6, R6.reuse ;  /* 0x00000000060672ca */ /* 0x040fe400000e0000 */
[C---:B------:R-:W-:Y:S02]  /*1cc0*/  R2UR UR7, R7.reuse ;  /* 0x00000000070772ca */ /* 0x040fe400000e0000 */
[----:B------:R-:W-:Y:S02]  /*1cd0*/  R2UR UR8, R6 ;  /* 0x00000000060872ca */ /* 0x000fe400000e0000 */
[----:B------:R-:W-:-:S05]  /*1ce0*/  R2UR UR9, R7 ;  /* 0x00000000070972ca */ /* 0x000fca00000e0000 */
[----:B------:R0:W-:Y:S04]  /*1cf0*/  STG.E desc[UR4][R10.64+0x10], R35 ;  /* 0x000010230a007986 */ /* 0x0001e8000c101904 */
[----:B------:R-:W2:Y:S04]  /*1d00*/  LDG.E.64 R12, desc[UR6][R10.64] ;  /* 0x000000060a0c7981 */ /* 0x000ea8000c1e1b00 */
[----:B------:R-:W2:Y:S04]  /*1d10*/  LD.E.64 R14, desc[UR8][R8.64] ;  /* 0x00000008080e7980 */ /* 0x000ea8000c101b00 */
[----:B------:R-:W3:Y:S01]  /*1d20*/  LD.E.64 R20, desc[UR8][R8.64+0x8] ;  /* 0x0000080808147980 */ /* 0x000ee2000c101b00 */
[----:B--2---:R-:W-:-:S07]  /*1d30*/  DADD R12, R12, R14 ;  /* 0x000000000c0c7229 */ /* 0x004fce000000000e */
[----:B------:R0:W-:Y:S04]  /*1d40*/  ST.E.64 desc[UR4][R8.64], R12 ;  /* 0x0000000c08007985 */ /* 0x0001e8000c101b04 */
[----:B------:R-:W3:Y:S02]  /*1d50*/  LDG.E.64 R14, desc[UR6][R10.64+0x8] ;  /* 0x000008060a0e7981 */ /* 0x000ee4000c1e1b00 */
[----:B---3--:R-:W-:Y:S01]  /*1d60*/  DADD R14, R14, R20 ;  /* 0x000000000e0e7229 */ /* 0x008fe20000000014 */
[----:B------:R-:W-:-:S06]  /*1d70*/  IMAD.WIDE R20, R35, 0x4, R16 ;  /* 0x0000000423147825 */ /* 0x000fcc00078e0210 */
[----:B------:R0:W-:Y:S04]  /*1d80*/  ST.E.64 desc[UR4][R8.64+0x8], R14 ;  /* 0x0000080e08007985 */ /* 0x0001e8000c101b04 */
[----:B------:R-:W2:Y:S02]  /*1d90*/  LD.E R22, desc[UR6][R20.64] ;  /* 0x0000000614167980 */ /* 0x000ea4000c101900 */
[----:B--2---:R-:W-:-:S05]  /*1da0*/  VIADD R23, R22, 0x1 ;  /* 0x0000000116177836 */ /* 0x004fca0000000000 */
[----:B------:R0:W-:Y:S02]  /*1db0*/  ST.E desc[UR4][R20.64], R23 ;  /* 0x0000001714007985 */ /* 0x0001e4000c101904 */
.L_x_11:
[----:B------:R-:W-:Y:S05]  /*1dc0*/  BSYNC.RECONVERGENT B2 ;  /* 0x0000000000027941 */ /* 0x000fea0003800200 */
.L_x_10:
[----:B------:R-:W-:-:S05]  /*1dd0*/  VIADD R5, R5, 0x1 ;  /* 0x0000000105057836 */ /* 0x000fca0000000000 */
[----:B------:R-:W-:-:S13]  /*1de0*/  ISETP.NE.AND P1, PT, R5, R32, PT ;  /* 0x000000200500720c */ /* 0x000fda0003f25270 */
[----:B------:R-:W-:Y:S05]  /*1df0*/  @P1 BRA `(.L_x_18) ;  /* 0xffffffec00e41947 */ /* 0x000fea000383ffff */
[----:B------:R-:W-:Y:S05]  /*1e00*/  BSYNC.RECONVERGENT B1 ;  /* 0x0000000000017941 */ /* 0x000fea0003800200 */
.L_x_9:
[----:B------:R-:W-:Y:S05]  /*1e10*/  BRA `(.L_x_19) ;  /* 0x0000000800407947 */ /* 0x000fea0003800000 */
.L_x_8:
[C---:B------:R-:W-:Y:S01]  /*1e20*/  ISETP.GE.U32.AND P0, PT, R8.reuse, 0x4, PT ;  /* 0x000000040800780c */ /* 0x040fe20003f06070 */
[----:B------:R-:W-:Y:S01]  /*1e30*/  IMAD.MOV.U32 R3, RZ, RZ, RZ ;  /* 0x000000ffff037224 */ /* 0x000fe200078e00ff */
[----:B------:R-:W-:-:S11]  /*1e40*/  LOP3.LUT R0, R8, 0x3, RZ, 0xc0, !PT ;  /* 0x0000000308007812 */ /* 0x000fd600078ec0ff */
[----:B------:R-:W-:Y:S05]  /*1e50*/  @!P0 BRA `(.L_x_20) ;  /* 0x0000000400b08947 */ /* 0x000fea0003800000 */
[----:B------:R-:W0:Y:S01]  /*1e60*/  LDC.64 R4, c[0x0][0x380] ;  /* 0x0000e000ff047b82 */ /* 0x000e220000000a00 */
[----:B------:R-:W-:Y:S01]  /*1e70*/  BSSY.RECONVERGENT B1, `(.L_x_20) ;  /* 0x000006a000017945 */ /* 0x000fe20003800200 */
[----:B------:R-:W-:Y:S01]  /*1e80*/  LOP3.LUT R3, R8, 0x7ffffffc, RZ, 0xc0, !PT ;  /* 0x7ffffffc08037812 */ /* 0x000fe200078ec0ff */
[----:B------:R-:W-:-:S07]  /*1e90*/  IMAD.MOV.U32 R9, RZ, RZ, RZ ;  /* 0x000000ffff097224 */ /* 0x000fce00078e00ff */
.L_x_23:
[----:B-1----:R-:W1:Y:S01]  /*1ea0*/  LDCU UR4, c[0x0][0x3a8] ;  /* 0x00007500ff0477ac */ /* 0x002e620008000800 */
[----:B------:R-:W2:Y:S01]  /*1eb0*/  LDCU UR5, c[0x0][0x3a0] ;  /* 0x00007400ff0577ac */ /* 0x000ea20008000800 */
[----:B-1----:R-:W-:-:S05]  /*1ec0*/  IMAD R8, R2, UR4, R9 ;  /* 0x0000000402087c24 */ /* 0x002fca000f8e0209 */
[----:B--2---:R-:W-:-:S13]  /*1ed0*/  ISETP.GE.AND P0, PT, R8, UR5, PT ;  /* 0x0000000508007c0c */ /* 0x004fda000bf06270 */
[----:B------:R-:W1:Y:S01]  /*1ee0*/  @!P0 LDC.64 R10, c[0x0][0x380] ;  /* 0x0000e000ff0a8b82 */ /* 0x000e620000000a00 */
[C---:B------:R-:W-:Y:S01]  /*1ef0*/  @!P0 R2UR UR6, R6.reuse ;  /* 0x00000000060682ca */ /* 0x040fe200000e0000 */
[----:B------:R-:W-:Y:S01]  /*1f00*/  @!P0 IMAD.MOV.U32 R23, RZ, RZ, -0x1 ;  /* 0xffffffffff178424 */ /* 0x000fe200078e00ff */
[C---:B------:R-:W-:Y:S02]  /*1f10*/  @!P0 R2UR UR7, R7.reuse ;  /* 0x00000000070782ca */ /* 0x040fe400000e0000 */
[C---:B------:R-:W-:Y:S02]  /*1f20*/  @!P0 R2UR UR8, R6.reuse ;  /* 0x00000000060882ca */ /* 0x040fe400000e0000 */
[C---:B------:R-:W-:Y:S02]  /*1f30*/  @!P0 R2UR UR9, R7.reuse ;  /* 0x00000000070982ca */ /* 0x040fe400000e0000 */
[----:B------:R-:W-:Y:S02]  /*1f40*/  @!P0 R2UR UR10, R6 ;  /* 0x00000000060a82ca */ /* 0x000fe400000e0000 */
[----:B------:R-:W-:Y:S01]  /*1f50*/  @!P0 R2UR UR11, R7 ;  /* 0x00000000070b82ca */ /* 0x000fe200000e0000 */
[----:B-1----:R-:W-:-:S05]  /*1f60*/  @!P0 IMAD.WIDE R10, R8, 0x18, R10 ;  /* 0x00000018080a8825 */ /* 0x002fca00078e020a */
[----:B------:R1:W-:Y:S04]  /*1f70*/  @!P0 STG.E desc[UR6][R10.64+0x10], R23 ;  /* 0x000010170a008986 */ /* 0x0003e8000c101906 */
[----:B------:R-:W2:Y:S04]  /*1f80*/  @!P0 LDG.E.64 R12, desc[UR8][R10.64] ;  /* 0x000000080a0c8981 */ /* 0x000ea8000c1e1b00 */
[----:B------:R-:W2:Y:S04]  /*1f90*/  @!P0 LD.E.64 R14, desc[UR10][R18.64+-0x10] ;  /* 0xfffff00a120e8980 */ /* 0x000ea8000c101b00 */
[----:B------:R-:W3:Y:S01]  /*1fa0*/  @!P0 LD.E.64 R20, desc[UR10][R18.64+-0x8] ;  /* 0xfffff80a12148980 */ /* 0x000ee2000c101b00 */
[----:B--2---:R-:W-:-:S07]  /*1fb0*/  @!P0 DADD R12, R12, R14 ;  /* 0x000000000c0c8229 */ /* 0x004fce000000000e */
[----:B------:R2:W-:Y:S04]  /*1fc0*/  @!P0 ST.E.64 desc[UR6][R18.64+-0x10], R12 ;  /* 0xfffff00c12008985 */ /* 0x0005e8000c101b06 */
[----:B------:R-:W3:Y:S01]  /*1fd0*/  @!P0 LDG.E.64 R14, desc[UR8][R10.64+0x8] ;  /* 0x000008080a0e8981 */ /* 0x000ee2000c1e1b00 */
[----:B-1----:R-:W-:-:S05]  /*1fe0*/  VIADD R23, R8, 0x1 ;  /* 0x0000000108177836 */ /* 0x002fca0000000000 */
[----:B------:R-:W-:Y:S01]  /*1ff0*/  ISETP.GE.AND P1, PT, R23, UR5, PT ;  /* 0x0000000517007c0c */ /* 0x000fe2000bf26270 */
[----:B---3--:R-:W-:-:S12]  /*2000*/  @!P0 DADD R14, R14, R20 ;  /* 0x000000000e0e8229 */ /* 0x008fd80000000014 */
[----:B------:R-:W1:Y:S01]  /*2010*/  @!P1 LDC.64 R20, c[0x0][0x380] ;  /* 0x0000e000ff149b82 */ /* 0x000e620000000a00 */
[----:B------:R3:W-:Y:S04]  /*2020*/  @!P0 ST.E.64 desc[UR6][R18.64+-0x8], R14 ;  /* 0xfffff80e12008985 */ /* 0x0007e8000c101b06 */
[----:B------:R-:W4:Y:S01]  /*2030*/  @!P0 LD.E R22, desc[UR8][R16.64+-0x4] ;  /* 0xfffffc0810168980 */ /* 0x000f22000c101900 */
[C---:B------:R-:W-:Y:S02]  /*2040*/  @!P1 R2UR UR8, R6.reuse ;  /* 0x00000000060892ca */ /* 0x040fe400000e0000 */
[----:B------:R-:W-:Y:S02]  /*2050*/  @!P1 R2UR UR9, R7 ;  /* 0x00000000070992ca */ /* 0x000fe400000e0000 */
[----:B------:R-:W-:-:S02]  /*2060*/  @!P1 R2UR UR10, R6 ;  /* 0x00000000060a92ca */ /* 0x000fc400000e0000 */
[C---:B------:R-:W-:Y:S02]  /*2070*/  @!P1 R2UR UR11, R7.reuse ;  /* 0x00000000070b92ca */ /* 0x040fe400000e0000 */
[----:B------:R-:W-:Y:S02]  /*2080*/  @!P1 R2UR UR12, R6 ;  /* 0x00000000060c92ca */ /* 0x000fe400000e0000 */
[----:B------:R-:W-:Y:S01]  /*2090*/  @!P1 R2UR UR13, R7 ;  /* 0x00000000070d92ca */ /* 0x000fe200000e0000 */
[----:B------:R-:W-:Y:S02]  /*20a0*/  @!P1 IMAD.MOV.U32 R25, RZ, RZ, -0x1 ;  /* 0xffffffffff199424 */ /* 0x000fe400078e00ff */
[----:B-1----:R-:W-:-:S04]  /*20b0*/  @!P1 IMAD.WIDE R10, R23, 0x18, R20 ;  /* 0x00000018170a9825 */ /* 0x002fc800078e0214 */
[----:B----4-:R-:W-:-:S05]  /*20c0*/  @!P0 VIADD R23, R22, 0x1 ;  /* 0x0000000116178836 */ /* 0x010fca0000000000 */
[----:B------:R1:W-:Y:S04]  /*20d0*/  @!P0 ST.E desc[UR6][R16.64+-0x4], R23 ;  /* 0xfffffc1710008985 */ /* 0x0003e8000c101906 */
[----:B------:R4:W-:Y:S04]  /*20e0*/  @!P1 STG.E desc[UR8][R10.64+0x10], R25 ;  /* 0x000010190a009986 */ /* 0x0009e8000c101908 */
[----:B--2---:R-:W2:Y:S04]  /*20f0*/  @!P1 LDG.E.64 R12, desc[UR10][R10.64] ;  /* 0x0000000a0a0c9981 */ /* 0x004ea8000c1e1b00 */
[----:B---3--:R-:W2:Y:S01]  /*2100*/  @!P1 LD.E.64 R14, desc[UR12][R18.64+-0x10] ;  /* 0xfffff00c120e9980 */ /* 0x008ea2000c101b00 */
[----:B------:R-:W-:-:S02]  /*2110*/  @!P1 R2UR UR6, R6 ;  /* 0x00000000060692ca */ /* 0x000fc400000e0000 */
[----:B------:R-:W-:Y:S01]  /*2120*/  @!P1 R2UR UR7, R7 ;  /* 0x00000000070792ca */ /* 0x000fe200000e0000 */
[----:B------:R-:W3:Y:S01]  /*2130*/  @!P1 LD.E.64 R20, desc[UR10][R18.64+-0x8] ;  /* 0xfffff80a12149980 */ /* 0x000ee2000c101b00 */
[----:B--2---:R-:W-:-:S11]  /*2140*/  @!P1 DADD R12, R12, R14 ;  /* 0x000000000c0c9229 */ /* 0x004fd6000000000e */
[----:B------:R2:W-:Y:S04]  /*2150*/  @!P1 ST.E.64 desc[UR6][R18.64+-0x10], R12 ;  /* 0xfffff00c12009985 */ /* 0x0005e8000c101b06 */
[----:B------:R-:W3:Y:S01]  /*2160*/  @!P1 LDG.E.64 R14, desc[UR8][R10.64+0x8] ;  /* 0x000008080a0e9981 */ /* 0x000ee2000c1e1b00 */
[----:B-1----:R-:W-:-:S05]  /*2170*/  VIADD R23, R8, 0x2 ;  /* 0x0000000208177836 */ /* 0x002fca0000000000 */
[----:B------:R-:W-:Y:S01]  /*2180*/  ISETP.GE.AND P0, PT, R23, UR5, PT ;  /* 0x0000000517007c0c */ /* 0x000fe2000bf06270 */
[----:B---3--:R-:W-:-:S12]  /*2190*/  @!P1 DADD R14, R14, R20 ;  /* 0x000000000e0e9229 */ /* 0x008fd80000000014 */
[----:B------:R-:W1:Y:S01]  /*21a0*/  @!P0 LDC.64 R20, c[0x0][0x380] ;  /* 0x0000e000ff148b82 */ /* 0x000e620000000a00 */
[----:B------:R3:W-:Y:S04]  /*21b0*/  @!P1 ST.E.64 desc[UR6][R18.64+-0x8], R14 ;  /* 0xfffff80e12009985 */ /* 0x0007e8000c101b06 */
[----:B------:R-:W5:Y:S01]  /*21c0*/  @!P1 LD.E R22, desc[UR8][R16.64+-0x4] ;  /* 0xfffffc0810169980 */ /* 0x000f62000c101900 */
[C---:B------:R-:W-:Y:S02]  /*21d0*/  @!P0 R2UR UR8, R6.reuse ;  /* 0x00000000060882ca */ /* 0x040fe400000e0000 */
[----:B------:R-:W-:Y:S02]  /*21e0*/  @!P0 R2UR UR9, R7 ;  /* 0x00000000070982ca */ /* 0x000fe400000e0000 */
[----:B------:R-:W-:-:S02]  /*21f0*/  @!P0 R2UR UR10, R6 ;  /* 0x00000000060a82ca */ /* 0x000fc400000e0000 */
[C---:B------:R-:W-:Y:S02]  /*2200*/  @!P0 R2UR UR11, R7.reuse ;  /* 0x00000000070b82ca */ /* 0x040fe400000e0000 */
[----:B------:R-:W-:Y:S02]  /*2210*/  @!P0 R2UR UR12, R6 ;  /* 0x00000000060c82ca */ /* 0x000fe400000e0000 */
[----:B------:R-:W-:Y:S01]  /*2220*/  @!P0 R2UR UR13, R7 ;  /* 0x00000000070d82ca */ /* 0x000fe200000e0000 */
[----:B----4-:R-:W-:Y:S02]  /*2230*/  @!P0 IMAD.MOV.U32 R25, RZ, RZ, -0x1 ;  /* 0xffffffffff198424 */ /* 0x010fe400078e00ff */
[----:B-1----:R-:W-:-:S04]  /*2240*/  @!P0 IMAD.WIDE R10, R23, 0x18, R20 ;  /* 0x00000018170a8825 */ /* 0x002fc800078e0214 */
[----:B-----5:R-:W-:-:S05]  /*2250*/  @!P1 VIADD R23, R22, 0x1 ;  /* 0x0000000116179836 */ /* 0x020fca0000000000 */
        /* <DEDUP_REMOVED lines=9> */
[----:B------:R-:W3:Y:S02]  /*22f0*/  @!P0 LDG.E.64 R14, desc[UR8][R10.64+0x8] ;  /* 0x000008080a0e8981 */ /* 0x000ee4000c1e1b00 */
[----:B---3--:R-:W-:-:S07]  /*2300*/  @!P0 DADD R14, R14, R20 ;  /* 0x000000000e0e8229 */ /* 0x008fce0000000014 */
[----:B------:R4:W-:Y:S04]  /*2310*/  @!P0 ST.E.64 desc[UR6][R18.64+-0x8], R14 ;  /* 0xfffff80e12008985 */ /* 0x0009e8000c101b06 */
[----:B------:R-:W2:Y:S01]  /*2320*/  @!P0 LD.E R20, desc[UR8][R16.64+-0x4] ;  /* 0xfffffc0810148980 */ /* 0x000ea2000c101900 */
[----:B-1----:R-:W-:Y:S02]  /*2330*/  VIADD R23, R8, 0x3 ;  /* 0x0000000308177836 */ /* 0x002fe40000000000 */
[----:B------:R-:W-:Y:S01]  /*2340*/  VIADD R9, R9, 0x4 ;  /* 0x0000000409097836 */ /* 0x000fe20000000000 */
[----:B------:R-:W-:Y:S04]  /*2350*/  BSSY.RECONVERGENT B2, `(.L_x_21) ;  /* 0x000001a000027945 */ /* 0x000fe80003800200 */
[----:B------:R-:W-:Y:S01]  /*2360*/  ISETP.NE.AND P1, PT, R9, R3, PT ;  /* 0x000000030900720c */ /* 0x000fe20003f25270 */
[----:B--2---:R-:W-:-:S05]  /*2370*/  @!P0 VIADD R21, R20, 0x1 ;  /* 0x0000000114158836 */ /* 0x004fca0000000000 */
[----:B------:R4:W-:Y:S01]  /*2380*/  @!P0 ST.E desc[UR6][R16.64+-0x4], R21 ;  /* 0xfffffc1510008985 */ /* 0x0009e2000c101906 */
[----:B------:R-:W-:-:S13]  /*2390*/  ISETP.GE.AND P0, PT, R23, UR5, PT ;  /* 0x0000000517007c0c */ /* 0x000fda000bf06270 */
[----:B----4-:R-:W-:Y:S05]  /*23a0*/  @P0 BRA `(.L_x_22) ;  /* 0x0000000000500947 */ /* 0x010fea0003800000 */
[C---:B------:R-:W-:Y:S01]  /*23b0*/  R2UR UR4, R6.reuse ;  /* 0x00000000060472ca */ /* 0x040fe200000e0000 */
[----:B0-----:R-:W-:Y:S01]  /*23c0*/  IMAD.WIDE R10, R23, 0x18, R4 ;  /* 0x00000018170a7825 */ /* 0x001fe200078e0204 */
[C---:B------:R-:W-:Y:S02]  /*23d0*/  R2UR UR5, R7.reuse ;  /* 0x00000000070572ca */ /* 0x040fe400000e0000 */
[C---:B------:R-:W-:Y:S01]  /*23e0*/  R2UR UR6, R6.reuse ;  /* 0x00000000060672ca */ /* 0x040fe200000e0000 */
[----:B------:R-:W-:Y:S01]  /*23f0*/  IMAD.MOV.U32 R23, RZ, RZ, -0x1 ;  /* 0xffffffffff177424 */ /* 0x000fe200078e00ff */
        /* <DEDUP_REMOVED lines=10> */
[----:B---3--:R-:W-:-:S07]  /*24a0*/  DADD R14, R14, R20 ;  /* 0x000000000e0e7229 */ /* 0x008fce0000000014 */
[----:B------:R1:W-:Y:S04]  /*24b0*/  ST.E.64 desc[UR4][R18.64+-0x8], R14 ;  /* 0xfffff80e12007985 */ /* 0x0003e8000c101b04 */
[----:B------:R-:W2:Y:S02]  /*24c0*/  LD.E R8, desc[UR6][R16.64+-0x4] ;  /* 0xfffffc0610087980 */ /* 0x000ea4000c101900 */
[----:B--2---:R-:W-:-:S05]  /*24d0*/  VIADD R21, R8, 0x1 ;  /* 0x0000000108157836 */ /* 0x004fca0000000000 */
[----:B------:R1:W-:Y:S02]  /*24e0*/  ST.E desc[UR4][R16.64+-0x4], R21 ;  /* 0xfffffc1510007985 */ /* 0x0003e4000c101904 */
.L_x_22:
[----:B------:R-:W-:Y:S05]  /*24f0*/  BSYNC.RECONVERGENT B2 ;  /* 0x0000000000027941 */ /* 0x000fea0003800200 */
.L_x_21:
[----:B------:R-:W-:Y:S05]  /*2500*/  @P1 BRA `(.L_x_23) ;  /* 0xfffffff800641947 */ /* 0x000fea000383ffff */
[----:B------:R-:W-:Y:S05]  /*2510*/  BSYNC.RECONVERGENT B1 ;  /* 0x0000000000017941 */ /* 0x000fea0003800200 */
.L_x_20:
[----:B------:R-:W-:-:S13]  /*2520*/  ISETP.NE.AND P0, PT, R0, RZ, PT ;  /* 0x000000ff0000720c */ /* 0x000fda0003f05270 */
[----:B------:R-:W-:Y:S05]  /*2530*/  @!P0 BRA `(.L_x_19) ;  /* 0x0000000000788947 */ /* 0x000fea0003800000 */
[----:B-1----:R-:W-:-:S07]  /*2540*/  IMAD.MOV.U32 R15, RZ, RZ, RZ ;  /* 0x000000ffff0f7224 */ /* 0x002fce00078e00ff */
.L_x_24:
[----:B------:R-:W1:Y:S01]  /*2550*/  LDCU UR4, c[0x0][0x3a8] ;  /* 0x00007500ff0477ac */ /* 0x000e620008000800 */
[----:B------:R-:W2:Y:S01]  /*2560*/  LDCU UR5, c[0x0][0x3a0] ;  /* 0x00007400ff0577ac */ /* 0x000ea20008000800 */
[----:B-1----:R-:W-:-:S05]  /*2570*/  IMAD R9, R2, UR4, R3 ;  /* 0x0000000402097c24 */ /* 0x002fca000f8e0203 */
[----:B--2---:R-:W-:-:S13]  /*2580*/  ISETP.GE.AND P0, PT, R9, UR5, PT ;  /* 0x0000000509007c0c */ /* 0x004fda000bf06270 */
[----:B0-----:R-:W0:Y:S01]  /*2590*/  @!P0 LDC.64 R4, c[0x0][0x380] ;  /* 0x0000e000ff048b82 */ /* 0x001e220000000a00 */
[C---:B------:R-:W-:Y:S01]  /*25a0*/  @!P0 R2UR UR4, R6.reuse ;  /* 0x00000000060482ca */ /* 0x040fe200000e0000 */
[----:B------:R-:W-:Y:S01]  /*25b0*/  @!P0 IMAD.MOV.U32 R21, RZ, RZ, -0x1 ;  /* 0xffffffffff158424 */ /* 0x000fe200078e00ff */
[C---:B------:R-:W-:Y:S02]  /*25c0*/  @!P0 R2UR UR5, R7.reuse ;  /* 0x00000000070582ca */ /* 0x040fe400000e0000 */
[C---:B------:R-:W-:Y:S02]  /*25d0*/  @!P0 R2UR UR6, R6.reuse ;  /* 0x00000000060682ca */ /* 0x040fe400000e0000 */
[C---:B------:R-:W-:Y:S02]  /*25e0*/  @!P0 R2UR UR7, R7.reuse ;  /* 0x00000000070782ca */ /* 0x040fe400000e0000 */
[----:B------:R-:W-:Y:S02]  /*25f0*/  @!P0 R2UR UR8, R6 ;  /* 0x00000000060882ca */ /* 0x000fe400000e0000 */
[----:B------:R-:W-:Y:S01]  /*2600*/  @!P0 R2UR UR9, R7 ;  /* 0x00000000070982ca */ /* 0x000fe200000e0000 */
[----:B0-----:R-:W-:-:S05]  /*2610*/  @!P0 IMAD.WIDE R4, R9, 0x18, R4 ;  /* 0x0000001809048825 */ /* 0x001fca00078e0204 */
[----:B------:R2:W-:Y:S04]  /*2620*/  @!P0 STG.E desc[UR4][R4.64+0x10], R21 ;  /* 0x0000101504008986 */ /* 0x0005e8000c101904 */
[----:B------:R-:W3:Y:S04]  /*2630*/  @!P0 LDG.E.64 R8, desc[UR6][R4.64] ;  /* 0x0000000604088981 */ /* 0x000ee8000c1e1b00 */
[----:B------:R-:W3:Y:S04]  /*2640*/  @!P0 LD.E.64 R10, desc[UR8][R18.64+-0x10] ;  /* 0xfffff008120a8980 */ /* 0x000ee8000c101b00 */
[----:B------:R-:W4:Y:S01]  /*2650*/  @!P0 LD.E.64 R12, desc[UR8][R18.64+-0x8] ;  /* 0xfffff808120c8980 */ /* 0x000f22000c101b00 */
[----:B---3--:R-:W-:-:S07]  /*2660*/  @!P0 DADD R8, R8, R10 ;  /* 0x0000000008088229 */ /* 0x008fce000000000a */
[----:B------:R2:W-:Y:S04]  /*2670*/  @!P0 ST.E.64 desc[UR4][R18.64+-0x10], R8 ;  /* 0xfffff00812008985 */ /* 0x0005e8000c101b04 */
[----:B------:R-:W4:Y:S02]  /*2680*/  @!P0 LDG.E.64 R10, desc[UR6][R4.64+0x8] ;  /* 0x00000806040a8981 */ /* 0x000f24000c1e1b00 */
[----:B----4-:R-:W-:-:S07]  /*2690*/  @!P0 DADD R10, R10, R12 ;  /* 0x000000000a0a8229 */ /* 0x010fce000000000c */
[----:B------:R2:W-:Y:S04]  /*26a0*/  @!P0 ST.E.64 desc[UR4][R18.64+-0x8], R10 ;  /* 0xfffff80a12008985 */ /* 0x0005e8000c101b04 */
[----:B------:R-:W3:Y:S01]  /*26b0*/  @!P0 LD.E R12, desc[UR6][R16.64+-0x4] ;  /* 0xfffffc06100c8980 */ /* 0x000ee2000c101900 */
[----:B------:R-:W-:Y:S02]  /*26c0*/  VIADD R15, R15, 0x1 ;  /* 0x000000010f0f7836 */ /* 0x000fe40000000000 */
[----:B------:R-:W-:Y:S02]  /*26d0*/  VIADD R3, R3, 0x1 ;  /* 0x0000000103037836 */ /* 0x000fe40000000000 */
[----:B---3--:R-:W-:-:S05]  /*26e0*/  @!P0 VIADD R13, R12, 0x1 ;  /* 0x000000010c0d8836 */ /* 0x008fca0000000000 */
[----:B------:R2:W-:Y:S01]  /*26f0*/  @!P0 ST.E desc[UR4][R16.64+-0x4], R13 ;  /* 0xfffffc0d10008985 */ /* 0x0005e2000c101904 */
[----:B------:R-:W-:-:S13]  /*2700*/  ISETP.NE.AND P0, PT, R15, R0, PT ;  /* 0x000000000f00720c */ /* 0x000fda0003f05270 */
[----:B--2---:R-:W-:Y:S05]  /*2710*/  @P0 BRA `(.L_x_24) ;  /* 0xfffffffc008c0947 */ /* 0x004fea000383ffff */
.L_x_19:
[----:B------:R-:W-:Y:S05]  /*2720*/  BSYNC.RECONVERGENT B0 ;  /* 0x0000000000007941 */ /* 0x000fea0003800200 */
.L_x_7:
[----:B------:R-:W2:Y:S02]  /*2730*/  LDC R0, c[0x0][0x3a4] ;  /* 0x0000e900ff007b82 */ /* 0x000ea40000000800 */
[----:B--2---:R-:W-:-:S13]  /*2740*/  ISETP.GE.AND P0, PT, R0, 0x1, PT ;  /* 0x000000010000780c */ /* 0x004fda0003f06270 */
[----:B------:R-:W-:Y:S05]  /*2750*/  @!P0 BRA `(.L_x_25) ;  /* 0x0000000c00148947 */ /* 0x000fea0003800000 */
[C---:B------:R-:W-:Y:S01]  /*2760*/  ISETP.GE.U32.AND P0, PT, R0.reuse, 0x8, PT ;  /* 0x000000080000780c */ /* 0x040fe20003f06070 */
[----:B------:R-:W-:Y:S01]  /*2770*/  IMAD.MOV.U32 R3, RZ, RZ, RZ ;  /* 0x000000ffff037224 */ /* 0x000fe200078e00ff */
[----:B01----:R-:W-:-:S04]  /*2780*/  LOP3.LUT R21, R0, 0x7, RZ, 0xc0, !PT ;  /* 0x0000000700157812 */ /* 0x003fc800078ec0ff */
[----:B------:R-:W-:-:S07]  /*2790*/  ISETP.NE.AND P3, PT, R21, RZ, PT ;  /* 0x000000ff1500720c */ /* 0x000fce0003f65270 */
[----:B------:R-:W-:Y:S06]  /*27a0*/  @!P0 BRA `(.L_x_26) ;  /* 0x0000000400688947 */ /* 0x000fec0003800000 */
[----:B------:R-:W0:Y:S01]  /*27b0*/  LDC R14, c[0x0][0x3ac] ;  /* 0x0000eb00ff0e7b82 */ /* 0x000e220000000800 */
[----:B------:R-:W-:Y:S01]  /*27c0*/  IADD3 R10, P0, PT, R18, 0x40, RZ ;  /* 0x00000040120a7810 */ /* 0x000fe20007f1e0ff */
[----:B------:R-:W-:Y:S01]  /*27d0*/  BSSY.RECONVERGENT B0, `(.L_x_26) ;  /* 0x0000057000007945 */ /* 0x000fe20003800200 */
[----:B------:R-:W-:Y:S01]  /*27e0*/  IADD3 R26, P1, PT, R16, 0x10, RZ ;  /* 0x00000010101a7810 */ /* 0x000fe20007f3e0ff */
[----:B------:R-:W-:Y:S01]  /*27f0*/  IMAD.MOV.U32 R15, RZ, RZ, R2 ;  /* 0x000000ffff0f7224 */ /* 0x000fe200078e0002 */
[----:B------:R-:W-:Y:S01]  /*2800*/  LOP3.LUT R3, R0, 0x7ffffff8, RZ, 0xc0, !PT ;  /* 0x7ffffff800037812 */ /* 0x000fe200078ec0ff */
[----:B------:R-:W-:Y:S02]  /*2810*/  IMAD.X R11, RZ, RZ, R19, P0 ;  /* 0x000000ffff0b7224 */ /* 0x000fe400000e0613 */
[----:B------:R-:W1:Y:S01]  /*2820*/  LDC.64 R4, c[0x0][0x390] ;  /* 0x0000e400ff047b82 */ /* 0x000e620000000a00 */
[----:B------:R-:W-:Y:S02]  /*2830*/  IMAD.X R31, RZ, RZ, R17, P1 ;  /* 0x000000ffff1f7224 */ /* 0x000fe400008e0611 */
[----:B------:R-:W-:-:S05]  /*2840*/  IMAD.MOV R20, RZ, RZ, -R3 ;  /* 0x000000ffff147224 */ /* 0x000fca00078e0a03 */
[----:B------:R-:W2:Y:S02]  /*2850*/  LDC.64 R8, c[0x0][0x398] ;  /* 0x0000e600ff087b82 */ /* 0x000ea40000000a00 */
.L_x_27:
[----:B------:R-:W-:Y:S02]  /*2860*/  R2UR UR4, R6 ;  /* 0x00000000060472ca */ /* 0x000fe400000e0000 */
[----:B------:R-:W-:-:S13]  /*2870*/  R2UR UR5, R7 ;  /* 0x00000000070572ca */ /* 0x000fda00000e0000 */
[----:B---3--:R-:W3:Y:S01]  /*2880*/  LD.E.64 R12, desc[UR4][R10.64+-0x40] ;  /* 0xffffc0040a0c7980 */ /* 0x008ee2000c101b00 */
[----:B------:R-:W-:Y:S01]  /*2890*/  R2UR UR6, R6 ;  /* 0x00000000060672ca */ /* 0x000fe200000e0000 */
[----:B-1----:R-:W-:Y:S01]  /*28a0*/  IMAD.WIDE R22, R15, 0x10, R4 ;  /* 0x000000100f167825 */ /* 0x002fe200078e0204 */
[----:B------:R-:W-:-:S04]  /*28b0*/  R2UR UR7, R7 ;  /* 0x00000000070772ca */ /* 0x000fc800000e0000 */
[----:B---3--:R1:W-:Y:S09]  /*28c0*/  STG.E.64 desc[UR4][R22.64], R12 ;  /* 0x0000000c16007986 */ /* 0x0083f2000c101b04 */
[----:B------:R-:W3:Y:S01]  /*28d0*/  LD.E.64 R28, desc[UR6][R10.64+-0x38] ;  /* 0xffffc8060a1c7980 */ /* 0x000ee2000c101b00 */
[----:B-1----:R-:W-:-:S02]  /*28e0*/  IMAD.MOV.U32 R12, RZ, RZ, R26 ;  /* 0x000000ffff0c7224 */ /* 0x002fc400078e001a */
[----:B------:R-:W-:Y:S01]  /*28f0*/  IMAD.MOV.U32 R13, RZ, RZ, R31 ;  /* 0x000000ffff0d7224 */ /* 0x000fe200078e001f */
[----:B---3--:R1:W-:Y:S04]  /*2900*/  STG.E.64 desc[UR4][R22.64+0x8], R28 ;  /* 0x0000081c16007986 */ /* 0x0083e8000c101b04 */
[----:B------:R-:W3:Y:S01]  /*2910*/  LD.E R33, desc[UR6][R12.64+-0x10] ;  /* 0xfffff0060c217980 */ /* 0x000ee2000c101900 */
[----:B--2---:R-:W-:-:S05]  /*2920*/  IMAD.WIDE R24, R15, 0x4, R8 ;  /* 0x000000040f187825 */ /* 0x004fca00078e0208 */
[----:B---3--:R2:W-:Y:S04]  /*2930*/  STG.E desc[UR4][R24.64], R33 ;  /* 0x0000002118007986 */ /* 0x0085e8000c101904 */
[----:B------:R-:W3:Y:S01]  /*2940*/  LD.E.64 R30, desc[UR6][R10.64+-0x30] ;  /* 0xffffd0060a1e7980 */ /* 0x000ee2000c101b00 */
[----:B0-----:R-:W-:-:S05]  /*2950*/  IMAD.WIDE R26, R14, 0x10, R22 ;  /* 0x000000100e1a7825 */ /* 0x001fca00078e0216 */
[----:B---3--:R-:W-:Y:S04]  /*2960*/  STG.E.64 desc[UR4][R26.64], R30 ;  /* 0x0000001e1a007986 */ /* 0x008fe8000c101b04 */
[----:B-1----:R-:W3:Y:S01]  /*2970*/  LD.E.64 R28, desc[UR6][R10.64+-0x28] ;  /* 0xffffd8060a1c7980 */ /* 0x002ee2000c101b00 */
[----:B--2---:R-:W-:-:S03]  /*2980*/  IMAD.WIDE R24, R14, 0x4, R24 ;  /* 0x000000040e187825 */ /* 0x004fc600078e0218 */
[----:B---3--:R0:W-:Y:S04]  /*2990*/  STG.E.64 desc[UR4][R26.64+0x8], R28 ;  /* 0x0000081c1a007986 */ /* 0x0081e8000c101b04 */
[----:B------:R-:W2:Y:S01]  /*29a0*/  LD.E R35, desc[UR6][R12.64+-0xc] ;  /* 0xfffff4060c237980 */ /* 0x000ea2000c101900 */
[----:B------:R-:W-:-:S03]  /*29b0*/  IMAD.WIDE R22, R14, 0x10, R26 ;  /* 0x000000100e167825 */ /* 0x000fc600078e021a */
[----:B--2---:R1:W-:Y:S04]  /*29c0*/  STG.E desc[UR4][R24.64], R35 ;  /* 0x0000002318007986 */ /* 0x0043e8000c101904 */
[----:B------:R-:W2:Y:S04]  /*29d0*/  LD.E.64 R32, desc[UR6][R10.64+-0x20] ;  /* 0xffffe0060a207980 */ /* 0x000ea8000c101b00 */
[----:B--2---:R-:W-:Y:S04]  /*29e0*/  STG.E.64 desc[UR4][R22.64], R32 ;  /* 0x0000002016007986 */ /* 0x004fe8000c101b04 */
[----:B0-----:R-:W2:Y:S01]  /*29f0*/  LD.E.64 R28, desc[UR6][R10.64+-0x18] ;  /* 0xffffe8060a1c7980 */ /* 0x001ea2000c101b00 */
[----:B-1----:R-:W-:-:S03]  /*2a00*/  IMAD.WIDE R24, R14, 0x4, R24 ;  /* 0x000000040e187825 */ /* 0x002fc600078e0218 */
[----:B--2---:R0:W-:Y:S04]  /*2a10*/  STG.E.64 desc[UR4][R22.64+0x8], R28 ;  /* 0x0000081c16007986 */ /* 0x0041e8000c101b04 */
        /* <DEDUP_REMOVED lines=36> */
[----:B--2---:R2:W-:Y:S04]  /*2c60*/  STG.E.64 desc[UR4][R28.64], R30 ;  /* 0x0000001e1c007986 */ /* 0x0045e8000c101b04 */
[----:B0-----:R-:W3:Y:S01]  /*2c70*/  LD.E.64 R22, desc[UR6][R10.64+0x38] ;  /* 0x000038060a167980 */ /* 0x001ee2000c101b00 */
[----:B------:R-:W-:-:S05]  /*2c80*/  VIADD R20, R20, 0x8 ;  /* 0x0000000814147836 */ /* 0x000fca0000000000 */
[----:B------:R-:W-:Y:S01]  /*2c90*/  ISETP.NE.AND P0, PT, R20, RZ, PT ;  /* 0x000000ff1400720c */ /* 0x000fe20003f05270 */
[----:B---3--:R3:W-:Y:S04]  /*2ca0*/  STG.E.64 desc[UR4][R28.64+0x8], R22 ;  /* 0x000008161c007986 */ /* 0x0087e8000c101b04 */
[----:B------:R-:W4:Y:S01]  /*2cb0*/  LD.E R27, desc[UR6][R12.64+0xc] ;  /* 0x00000c060c1b7980 */ /* 0x000f22000c101900 */
[----:B-1----:R-:W-:Y:S01]  /*2cc0*/  IMAD.WIDE R24, R14, 0x4, R24 ;  /* 0x000000040e187825 */ /* 0x002fe200078e0218 */
[----:B------:R-:W-:Y:S02]  /*2cd0*/  IADD3 R10, P1, PT, R10, 0x80, RZ ;  /* 0x000000800a0a7810 */ /* 0x000fe40007f3e0ff */
[----:B------:R-:W-:Y:S01]  /*2ce0*/  IADD3 R26, P2, PT, R12, 0x20, RZ ;  /* 0x000000200c1a7810 */ /* 0x000fe20007f5e0ff */
[----:B------:R-:W-:-:S02]  /*2cf0*/  IMAD R15, R14, 0x8, R15 ;  /* 0x000000080e0f7824 */ /* 0x000fc400078e020f */
[----:B------:R-:W-:Y:S02]  /*2d00*/  IMAD.X R11, RZ, RZ, R11, P1 ;  /* 0x000000ffff0b7224 */ /* 0x000fe400008e060b */
[----:B--2---:R-:W-:Y:S01]  /*2d10*/  IMAD.X R31, RZ, RZ, R13, P2 ;  /* 0x000000ffff1f7224 */ /* 0x004fe200010e060d */
[----:B----4-:R3:W-:Y:S01]  /*2d20*/  STG.E desc[UR4][R24.64], R27 ;  /* 0x0000001b18007986 */ /* 0x0107e2000c101904 */
[----:B------:R-:W-:Y:S06]  /*2d30*/  @P0 BRA `(.L_x_27) ;  /* 0xfffffff800c80947 */ /* 0x000fec000383ffff */
[----:B------:R-:W-:Y:S05]  /*2d40*/  BSYNC.RECONVERGENT B0 ;  /* 0x0000000000007941 */ /* 0x000fea0003800200 */
.L_x_26:
[----:B------:R-:W-:Y:S05]  /*2d50*/  @!P3 BRA `(.L_x_25) ;  /* 0x000000040094b947 */ /* 0x000fea0003800000 */
[----:B------:R-:W-:Y:S02]  /*2d60*/  ISETP.GE.U32.AND P0, PT, R21, 0x4, PT ;  /* 0x000000041500780c */ /* 0x000fe40003f06070 */
[----:B------:R-:W-:-:S04]  /*2d70*/  LOP3.LUT R11, R0, 0x3, RZ, 0xc0, !PT ;  /* 0x00000003000b7812 */ /* 0x000fc800078ec0ff */
[----:B------:R-:W-:-:S07]  /*2d80*/  ISETP.NE.AND P1, PT, R11, RZ, PT ;  /* 0x000000ff0b00720c */ /* 0x000fce0003f25270 */
[----:B------:R-:W-:Y:S06]  /*2d90*/  @!P0 BRA `(.L_x_28) ;  /* 0x0000000000ac8947 */ /* 0x000fec0003800000 */
[C---:B------:R-:W-:Y:S01]  /*2da0*/  R2UR UR4, R6.reuse ;  /* 0x00000000060472ca */ /* 0x040fe200000e0000 */
[----:B------:R-:W-:Y:S01]  /*2db0*/  IMAD.WIDE.U32 R4, R3, 0x10, R18 ;  /* 0x0000001003047825 */ /* 0x000fe200078e0012 */
[----:B------:R-:W-:Y:S01]  /*2dc0*/  R2UR UR5, R7 ;  /* 0x00000000070572ca */ /* 0x000fe200000e0000 */
[----:B------:R-:W0:Y:S08]  /*2dd0*/  LDC R10, c[0x0][0x3ac] ;  /* 0x0000eb00ff0a7b82 */ /* 0x000e300000000800 */
[----:B------:R-:W1:Y:S04]  /*2de0*/  LDC.64 R12, c[0x0][0x390] ;  /* 0x0000e400ff0c7b82 */ /* 0x000e680000000a00 */
[----:B------:R-:W2:Y:S01]  /*2df0*/  LD.E.64 R14, desc[UR4][R4.64] ;  /* 0x00000004040e7980 */ /* 0x000ea2000c101b00 */
[----:B------:R-:W-:-:S02]  /*2e00*/  R2UR UR6, R6 ;  /* 0x00000000060672ca */ /* 0x000fc400000e0000 */
[----:B------:R-:W-:Y:S01]  /*2e10*/  R2UR UR7, R7 ;  /* 0x00000000070772ca */ /* 0x000fe200000e0000 */
[C---:B------:R-:W-:Y:S01]  /*2e20*/  IMAD.WIDE.U32 R8, R3.reuse, 0x4, R16 ;  /* 0x0000000403087825 */ /* 0x040fe200078e0010 */
[----:B---3--:R-:W3:Y:S03]  /*2e30*/  LDC.64 R22, c[0x0][0x398] ;  /* 0x0000e600ff167b82 */ /* 0x008ee60000000a00 */
[----:B0-----:R-:W-:-:S04]  /*2e40*/  IMAD R25, R3, R10, R2 ;  /* 0x0000000a03197224 */ /* 0x001fc800078e0202 */
[----:B-1----:R-:W-:-:S05]  /*2e50*/  IMAD.WIDE R12, R25, 0x10, R12 ;  /* 0x00000010190c7825 */ /* 0x002fca00078e020c */
[----:B--2---:R0:W-:Y:S04]  /*2e60*/  STG.E.64 desc[UR4][R12.64], R14 ;  /* 0x0000000e0c007986 */ /* 0x0041e8000c101b04 */
[----:B------:R-:W2:Y:S01]  /*2e70*/  LD.E.64 R20, desc[UR6][R4.64+0x8] ;  /* 0x0000080604147980 */ /* 0x000ea2000c101b00 */
[----:B---3--:R-:W-:-:S03]  /*2e80*/  IMAD.WIDE R22, R25, 0x4, R22 ;  /* 0x0000000419167825 */ /* 0x008fc600078e0216 */
[----:B--2---:R1:W-:Y:S04]  /*2e90*/  STG.E.64 desc[UR4][R12.64+0x8], R20 ;  /* 0x000008140c007986 */ /* 0x0043e8000c101b04 */
[----:B------:R-:W2:Y:S01]  /*2ea0*/  LD.E R27, desc[UR6][R8.64] ;  /* 0x00000006081b7980 */ /* 0x000ea2000c101900 */
[----:B0-----:R-:W-:-:S03]  /*2eb0*/  IMAD.WIDE R14, R10, 0x10, R12 ;  /* 0x000000100a0e7825 */ /* 0x001fc600078e020c */
[----:B--2---:R0:W-:Y:S04]  /*2ec0*/  STG.E desc[UR4][R22.64], R27 ;  /* 0x0000001b16007986 */ /* 0x0041e8000c101904 */
[----:B------:R-:W2:Y:S04]  /*2ed0*/  LD.E.64 R24, desc[UR6][R4.64+0x10] ;  /* 0x0000100604187980 */ /* 0x000ea8000c101b00 */
[----:B--2---:R-:W-:Y:S04]  /*2ee0*/  STG.E.64 desc[UR4][R14.64], R24 ;  /* 0x000000180e007986 */ /* 0x004fe8000c101b04 */
[----:B-1----:R-:W2:Y:S01]  /*2ef0*/  LD.E.64 R12, desc[UR6][R4.64+0x18] ;  /* 0x00001806040c7980 */ /* 0x002ea2000c101b00 */
[----:B0-----:R-:W-:-:S03]  /*2f00*/  IMAD.WIDE R22, R10, 0x4, R22 ;  /* 0x000000040a167825 */ /* 0x001fc600078e0216 */
        /* <DEDUP_REMOVED lines=15> */
[----:B-1----:R-:W-:-:S03]  /*3000*/  IMAD.WIDE R22, R10, 0x4, R22 ;  /* 0x000000040a167825 */ /* 0x002fc600078e0216 */
[----:B---3--:R2:W-:Y:S04]  /*3010*/  STG.E.64 desc[UR4][R14.64+0x8], R12 ;  /* 0x0000080c0e007986 */ /* 0x0085e8000c101b04 */
[----:B------:R-:W3:Y:S01]  /*3020*/  LD.E R9, desc[UR6][R8.64+0xc] ;  /* 0x00000c0608097980 */ /* 0x000ee2000c101900 */
[----:B------:R-:W-:-:S03]  /*3030*/  VIADD R3, R3, 0x4 ;  /* 0x0000000403037836 */ /* 0x000fc60000000000 */
[----:B---3--:R2:W-:Y:S04]  /*3040*/  STG.E desc[UR4][R22.64], R9 ;  /* 0x0000000916007986 */ /* 0x0085e8000c101904 */
.L_x_28:
[----:B------:R-:W-:Y:S05]  /*3050*/  @!P1 BRA `(.L_x_25) ;  /* 0x0000000000d49947 */ /* 0x000fea0003800000 */
[----:B------:R-:W-:Y:S02]  /*3060*/  ISETP.NE.AND P0, PT, R11, 0x1, PT ;  /* 0x000000010b00780c */ /* 0x000fe40003f05270 */
[----:B------:R-:W-:-:S04]  /*3070*/  LOP3.LUT R0, R0, 0x1, RZ, 0xc0, !PT ;  /* 0x0000000100007812 */ /* 0x000fc800078ec0ff */
[----:B------:R-:W-:-:S07]  /*3080*/  ISETP.NE.U32.AND P1, PT, R0, 0x1, PT ;  /* 0x000000010000780c */ /* 0x000fce0003f25070 */
[----:B------:R-:W-:Y:S06]  /*3090*/  @!P0 BRA `(.L_x_29) ;  /* 0x00000000006c8947 */ /* 0x000fec0003800000 */
[C---:B------:R-:W-:Y:S01]  /*30a0*/  R2UR UR4, R6.reuse ;  /* 0x00000000060472ca */ /* 0x040fe200000e0000 */
[----:B------:R-:W-:Y:S01]  /*30b0*/  IMAD.WIDE.U32 R10, R3, 0x10, R18 ;  /* 0x00000010030a7825 */ /* 0x000fe200078e0012 */
[----:B------:R-:W-:Y:S01]  /*30c0*/  R2UR UR5, R7 ;  /* 0x00000000070572ca */ /* 0x000fe200000e0000 */
[----:B---3--:R-:W0:Y:S08]  /*30d0*/  LDC R27, c[0x0][0x3ac] ;  /* 0x0000eb00ff1b7b82 */ /* 0x008e300000000800 */
[----:B--2---:R-:W1:Y:S04]  /*30e0*/  LDC.64 R8, c[0x0][0x390] ;  /* 0x0000e400ff087b82 */ /* 0x004e680000000a00 */
[----:B------:R-:W2:Y:S01]  /*30f0*/  LD.E.64 R4, desc[UR4][R10.64] ;  /* 0x000000040a047980 */ /* 0x000ea2000c101b00 */
[----:B------:R-:W-:-:S02]  /*3100*/  R2UR UR6, R6 ;  /* 0x00000000060672ca */ /* 0x000fc400000e0000 */
[----:B------:R-:W-:Y:S01]  /*3110*/  R2UR UR7, R7 ;  /* 0x00000000070772ca */ /* 0x000fe200000e0000 */
[C---:B------:R-:W-:Y:S01]  /*3120*/  IMAD.WIDE.U32 R14, R3.reuse, 0x4, R16 ;  /* 0x00000004030e7825 */ /* 0x040fe200078e0010 */
[----:B------:R-:W3:Y:S03]  /*3130*/  LDC.64 R20, c[0x0][0x398] ;  /* 0x0000e600ff147b82 */ /* 0x000ee60000000a00 */
[----:B0-----:R-:W-:-:S04]  /*3140*/  IMAD R23, R3, R27, R2 ;  /* 0x0000001b03177224 */ /* 0x001fc800078e0202 */
[----:B-1----:R-:W-:-:S05]  /*3150*/  IMAD.WIDE R12, R23, 0x10, R8 ;  /* 0x00000010170c7825 */ /* 0x002fca00078e0208 */
[----:B--2---:R0:W-:Y:S04]  /*3160*/  STG.E.64 desc[UR4][R12.64], R4 ;  /* 0x000000040c007986 */ /* 0x0041e8000c101b04 */
[----:B------:R-:W2:Y:S01]  /*3170*/  LD.E.64 R8, desc[UR6][R10.64+0x8] ;  /* 0x000008060a087980 */ /* 0x000ea2000c101b00 */
[----:B---3--:R-:W-:-:S03]  /*3180*/  IMAD.WIDE R20, R23, 0x4, R20 ;  /* 0x0000000417147825 */ /* 0x008fc600078e0214 */
[----:B--2---:R1:W-:Y:S04]  /*3190*/  STG.E.64 desc[UR4][R12.64+0x8], R8 ;  /* 0x000008080c007986 */ /* 0x0043e8000c101b04 */
[----:B------:R-:W2:Y:S01]  /*31a0*/  LD.E R25, desc[UR6][R14.64] ;  /* 0x000000060e197980 */ /* 0x000ea2000c101900 */
[----:B------:R-:W-:-:S03]  /*31b0*/  IMAD.WIDE R22, R27, 0x10, R12 ;  /* 0x000000101b167825 */ /* 0x000fc600078e020c */
[----:B--2---:R2:W-:Y:S04]  /*31c0*/  STG.E desc[UR4][R20.64], R25 ;  /* 0x0000001914007986 */ /* 0x0045e8000c101904 */
[----:B0-----:R-:W3:Y:S04]  /*31d0*/  LD.E.64 R4, desc[UR6][R10.64+0x10] ;  /* 0x000010060a047980 */ /* 0x001ee8000c101b00 */
[----:B---3--:R0:W-:Y:S04]  /*31e0*/  STG.E.64 desc[UR4][R22.64], R4 ;  /* 0x0000000416007986 */ /* 0x0081e8000c101b04 */
[----:B-1----:R-:W3:Y:S01]  /*31f0*/  LD.E.64 R8, desc[UR6][R10.64+0x18] ;  /* 0x000018060a087980 */ /* 0x002ee2000c101b00 */
[----:B--2---:R-:W-:-:S03]  /*3200*/  IMAD.WIDE R20, R27, 0x4, R20 ;  /* 0x000000041b147825 */ /* 0x004fc600078e0214 */
[----:B---3--:R0:W-:Y:S04]  /*3210*/  STG.E.64 desc[UR4][R22.64+0x8], R8 ;  /* 0x0000080816007986 */ /* 0x0081e8000c101b04 */
[----:B------:R-:W2:Y:S01]  /*3220*/  LD.E R15, desc[UR6][R14.64+0x4] ;  /* 0x000004060e0f7980 */ /* 0x000ea2000c101900 */
[----:B------:R-:W-:-:S03]  /*3230*/  VIADD R3, R3, 0x2 ;  /* 0x0000000203037836 */ /* 0x000fc60000000000 */
[----:B--2---:R0:W-:Y:S04]  /*3240*/  STG.E desc[UR4][R20.64], R15 ;  /* 0x0000000f14007986 */ /* 0x0041e8000c101904 */
.L_x_29:
[----:B------:R-:W-:Y:S05]  /*3250*/  @P1 BRA `(.L_x_25) ;  /* 0x0000000000541947 */ /* 0x000fea0003800000 */
[C---:B------:R-:W-:Y:S01]  /*3260*/  R2UR UR4, R6.reuse ;  /* 0x00000000060472ca */ /* 0x040fe200000e0000 */
[----:B0-----:R-:W-:Y:S01]  /*3270*/  IMAD.WIDE.U32 R4, R3, 0x10, R18 ;  /* 0x0000001003047825 */ /* 0x001fe200078e0012 */
[C---:B------:R-:W-:Y:S01]  /*3280*/  R2UR UR5, R7.reuse ;  /* 0x00000000070572ca */ /* 0x040fe200000e0000 */
[----:B--2---:R-:W0:Y:S01]  /*3290*/  LDC.64 R8, c[0x0][0x390] ;  /* 0x0000e400ff087b82 */ /* 0x004e220000000a00 */
[C---:B------:R-:W-:Y:S02]  /*32a0*/  R2UR UR6, R6.reuse ;  /* 0x00000000060672ca */ /* 0x040fe400000e0000 */
[C---:B------:R-:W-:Y:S02]  /*32b0*/  R2UR UR7, R7.reuse ;  /* 0x00000000070772ca */ /* 0x040fe400000e0000 */
[----:B------:R-:W-:Y:S02]  /*32c0*/  R2UR UR8, R6 ;  /* 0x00000000060872ca */ /* 0x000fe400000e0000 */
[----:B------:R-:W-:Y:S01]  /*32d0*/  R2UR UR9, R7 ;  /* 0x00000000070972ca */ /* 0x000fe200000e0000 */
[----:B------:R-:W1:Y:S04]  /*32e0*/  LDC.64 R14, c[0x0][0x398] ;  /* 0x0000e600ff0e7b82 */ /* 0x000e680000000a00 */
[----:B------:R-:W2:Y:S01]  /*32f0*/  LD.E.64 R10, desc[UR4][R4.64] ;  /* 0x00000004040a7980 */ /* 0x000ea2000c101b00 */
[----:B------:R-:W4:Y:S02]  /*3300*/  LDCU UR4, c[0x0][0x3ac] ;  /* 0x00007580ff0477ac */ /* 0x000f240008000800 */
[----:B----4-:R-:W-:-:S04]  /*3310*/  IMAD R21, R3, UR4, R2 ;  /* 0x0000000403157c24 */ /* 0x010fc8000f8e0202 */
[----:B0-----:R-:W-:-:S05]  /*3320*/  IMAD.WIDE R8, R21, 0x10, R8 ;  /* 0x0000001015087825 */ /* 0x001fca00078e0208 */
[----:B--2---:R4:W-:Y:S04]  /*3330*/  STG.E.64 desc[UR6][R8.64], R10 ;  /* 0x0000000a08007986 */ /* 0x0049e8000c101b06 */
[----:B------:R-:W2:Y:S01]  /*3340*/  LD.E.64 R12, desc[UR8][R4.64+0x8] ;  /* 0x00000808040c7980 */ /* 0x000ea2000c101b00 */
[----:B------:R-:W-:Y:S01]  /*3350*/  R2UR UR4, R6 ;  /* 0x00000000060472ca */ /* 0x000fe200000e0000 */
[----:B------:R-:W-:-:S12]  /*3360*/  IMAD.WIDE.U32 R2, R3, 0x4, R16 ;  /* 0x0000000403027825 */ /* 0x000fd800078e0010 */
[----:B--2---:R4:W-:Y:S04]  /*3370*/  STG.E.64 desc[UR4][R8.64+0x8], R12 ;  /* 0x0000080c08007986 */ /* 0x0049e8000c101b04 */
[----:B------:R-:W2:Y:S01]  /*3380*/  LD.E R3, desc[UR6][R2.64] ;  /* 0x0000000602037980 */ /* 0x000ea2000c101900 */
[----:B-1----:R-:W-:-:S05]  /*3390*/  IMAD.WIDE R6, R21, 0x4, R14 ;  /* 0x0000000415067825 */ /* 0x002fca00078e020e */
[----:B--2---:R4:W-:Y:S02]  /*33a0*/  STG.E desc[UR4][R6.64], R3 ;  /* 0x0000000306007986 */ /* 0x0049e4000c101904 */
.L_x_25:
[----:B------:R-:W-:Y:S01]  /*33b0*/  MOV R2, 0x8 ;  /* 0x0000000800027802 */ /* 0x000fe20000000f00 */
[----:B0-----:R-:W-:Y:S02]  /*33c0*/  IMAD.MOV.U32 R4, RZ, RZ, R18 ;  /* 0x000000ffff047224 */ /* 0x001fe400078e0012 */
[----:B------:R-:W-:Y:S01]  /*33d0*/  IMAD.MOV.U32 R5, RZ, RZ, R19 ;  /* 0x000000ffff057224 */ /* 0x000fe200078e0013 */
[----:B----4-:R0:W4:Y:S06]  /*33e0*/  LDC.64 R6, c[0x4][R2] ;  /* 0x0100000002067b82 */ /* 0x01012c0000000a00 */
[----:B-1----:R-:W-:-:S07]  /*33f0*/  LEPC R20, `(.L_x_30) ;  /* 0x000000001014794e */ /* 0x002fce0000000000 */
[----:B0-234-:R-:W-:Y:S05]  /*3400*/  CALL.ABS.NOINC R6 ;  /* 0x0000000006007343 */ /* 0x01dfea0003c00000 */
.L_x_30:
[----:B------:R-:W0:Y:S01]  /*3410*/  LDC.64 R2, c[0x4][R2] ;  /* 0x0100000002027b82 */ /* 0x000e220000000a00 */
[----:B------:R-:W-:Y:S02]  /*3420*/  IMAD.MOV.U32 R4, RZ, RZ, R16 ;  /* 0x000000ffff047224 */ /* 0x000fe400078e0010 */
[----:B------:R-:W-:-:S07]  /*3430*/  IMAD.MOV.U32 R5, RZ, RZ, R17 ;  /* 0x000000ffff057224 */ /* 0x000fce00078e0011 */
[----:B------:R-:W-:-:S07]  /*3440*/  LEPC R20, `(.L_x_31) ;  /* 0x000000001014794e */ /* 0x000fce0000000000 */
[----:B0-----:R-:W-:Y:S05]  /*3450*/  CALL.ABS.NOINC R2 ;  /* 0x0000000002007343 */ /* 0x001fea0003c00000 */
.L_x_31:
[----:B------:R-:W-:Y:S05]  /*3460*/  EXIT ;  /* 0x000000000000794d */ /* 0x000fea0003800000 */
.L_x_32:
[----:B------:R-:W-:-:S00]  /*3470*/  BRA `(.L_x_32) ;  /* 0xfffffffc00fc7947 */ /* 0x000fc0000383ffff */
[----:B------:R-:W-:-:S00]  /*3480*/  NOP ;  /* 0x0000000000007918 */ /* 0x000fc00000000000 */
[----:B------:R-:W-:-:S00]  /*3490*/  NOP ;  /* 0x0000000000007918 */ /* 0x000fc00000000000 */
[----:B------:R-:W-:-:S00]  /*34a0*/  NOP ;  /* 0x0000000000007918 */ /* 0x000fc00000000000 */
[----:B------:R-:W-:-:S00]  /*34b0*/  NOP ;  /* 0x0000000000007918 */ /* 0x000fc00000000000 */
[----:B------:R-:W-:-:S00]  /*34c0*/  NOP ;  /* 0x0000000000007918 */ /* 0x000fc00000000000 */
[----:B------:R-:W-:-:S00]  /*34d0*/  NOP ;  /* 0x0000000000007918 */ /* 0x000fc00000000000 */
[----:B------:R-:W-:-:S00]  /*34e0*/  NOP ;  /* 0x0000000000007918 */ /* 0x000fc00000000000 */
[----:B------:R-:W-:-:S00]  /*34f0*/  NOP ;  /* 0x0000000000007918 */ /* 0x000fc00000000000 */
.L_x_33:


//--------------------- .nv.shared.reserved.0     --------------------------
	.section	.nv.shared.reserved.0,"aw",@nobits
	.weak		__nv_reservedSMEM_offset_0_alias
	.size		__nv_reservedSMEM_offset_0_alias, 0, 64
	.other		__nv_reservedSMEM_offset_0_alias,@"STO_CUDA_RESERVED_SHARED STV_DEFAULT"
__nv_reservedSMEM_offset_0_alias:
	.zero		0
	.zero		64


//--------------------- .nv.constant0._Z6workerP14ClassedPoint_sP7Point_sS2_Piiiii --------------------------
	.section	.nv.constant0._Z6workerP14ClassedPoint_sP7Point_sS2_Piiiii,"a",@progbits
	.sectionflags	@""
	.align	4
.nv.constant0._Z6workerP14ClassedPoint_sP7Point_sS2_Piiiii:
	.zero		944


//--------------------- SYMBOLS --------------------------

	.type		.nv.reservedSmem.offset0,@object
	.size		.nv.reservedSmem.offset0,0x4
	.type		malloc,@function
	.type		free,@function
